//
// Generated by NVIDIA NVVM Compiler
//
// Compiler Build ID: CL-36424714
// Cuda compilation tools, release 13.0, V13.0.88
// Based on NVVM 20.0.0
//

.version 9.0
.target sm_100
.address_size 64

	// .globl	_Z4initPvim
.global .align 4 .b8 precalc_xorwow_matrix[102400];
.global .align 4 .b8 precalc_xorwow_offset_matrix[102400];
.global .align 4 .b8 mrg32k3aM1[2304];
.global .align 4 .b8 mrg32k3aM2[2304];
.global .align 4 .b8 mrg32k3aM1SubSeq[2016];
.global .align 4 .b8 mrg32k3aM2SubSeq[2016];
.global .align 4 .b8 mrg32k3aM1Seq[2304];
.global .align 4 .b8 mrg32k3aM2Seq[2304];
.const .align 8 .b8 __cr_lgamma_table[72];

.visible .entry _Z4initPvim(
	.param .u64 .ptr .align 1 _Z4initPvim_param_0,
	.param .u32 _Z4initPvim_param_1,
	.param .u64 _Z4initPvim_param_2
)
{
	.local .align 8 .b8 	__local_depot0[48];
	.reg .b64 	%SP;
	.reg .b64 	%SPL;
	.reg .pred 	%p<67>;
	.reg .b16 	%rs<2>;
	.reg .b32 	%r<1232>;
	.reg .b32 	%f<7>;
	.reg .b64 	%rd<35>;
	.reg .b64 	%fd<4>;

	mov.u64 	%SPL, __local_depot0;
	ld.param.u64 	%rd12, [_Z4initPvim_param_0];
	ld.param.u32 	%r545, [_Z4initPvim_param_1];
	ld.param.u64 	%rd11, [_Z4initPvim_param_2];
	cvta.to.global.u64 	%rd1, %rd12;
	mov.u32 	%r546, %ctaid.x;
	mov.u32 	%r547, %ntid.x;
	mov.u32 	%r548, %tid.x;
	mad.lo.s32 	%r1, %r546, %r547, %r548;
	setp.gt.s32 	%p1, %r1, 67108863;
	@%p1 bra 	$L__BB0_122;
	add.u64 	%rd2, %SPL, 0;
	cvt.s64.s32 	%rd3, %r1;
	cvt.u32.u64 	%r549, %rd11;
	xor.b32  	%r550, %r549, -1429050551;
	mul.lo.s32 	%r551, %r550, 1099087573;
	{ .reg .b32 tmp; mov.b64 {tmp, %r552}, %rd11; }
	xor.b32  	%r553, %r552, -136515619;
	mul.lo.s32 	%r554, %r553, -1703105765;
	add.s32 	%r555, %r551, %r554;
	add.s32 	%r2, %r555, 6615241;
	add.s32 	%r966, %r551, 123456789;
	st.local.v2.u32 	[%rd2], {%r2, %r966};
	xor.b32  	%r965, %r551, 362436069;
	add.s32 	%r556, %r554, 521288629;
	st.local.v2.u32 	[%rd2+8], {%r965, %r556};
	xor.b32  	%r557, %r554, 88675123;
	add.s32 	%r962, %r551, 5783321;
	st.local.v2.u32 	[%rd2+16], {%r557, %r962};
	setp.eq.s32 	%p2, %r1, 0;
	@%p2 bra 	$L__BB0_116;
	mov.b32 	%r949, 0;
	mov.u64 	%rd34, %rd3;
$L__BB0_3:
	mov.u64 	%rd4, %rd34;
	and.b64  	%rd5, %rd4, 3;
	setp.eq.s64 	%p3, %rd5, 0;
	@%p3 bra 	$L__BB0_115;
	mul.wide.u32 	%rd14, %r949, 3200;
	mov.u64 	%rd15, precalc_xorwow_matrix;
	add.s64 	%rd6, %rd15, %rd14;
	mov.b32 	%r962, 0;
	mov.u32 	%r963, %r962;
	mov.u32 	%r964, %r962;
	mov.u32 	%r965, %r962;
	mov.u32 	%r966, %r962;
	mov.u32 	%r955, %r962;
$L__BB0_5:
	mul.wide.u32 	%rd16, %r955, 4;
	add.s64 	%rd17, %rd2, %rd16;
	ld.local.u32 	%r16, [%rd17+4];
	shl.b32 	%r17, %r955, 5;
	mov.b32 	%r961, 0;
$L__BB0_6:
	.pragma "nounroll";
	shr.u32 	%r561, %r16, %r961;
	and.b32  	%r562, %r561, 1;
	setp.eq.b32 	%p4, %r562, 1;
	not.pred 	%p5, %p4;
	add.s32 	%r563, %r17, %r961;
	mul.lo.s32 	%r564, %r563, 5;
	mul.wide.u32 	%rd18, %r564, 4;
	add.s64 	%rd7, %rd6, %rd18;
	@%p5 bra 	$L__BB0_8;
	ld.global.u32 	%r565, [%rd7];
	xor.b32  	%r966, %r966, %r565;
	ld.global.u32 	%r566, [%rd7+4];
	xor.b32  	%r965, %r965, %r566;
	ld.global.u32 	%r567, [%rd7+8];
	xor.b32  	%r964, %r964, %r567;
	ld.global.u32 	%r568, [%rd7+12];
	xor.b32  	%r963, %r963, %r568;
	ld.global.u32 	%r569, [%rd7+16];
	xor.b32  	%r962, %r962, %r569;
$L__BB0_8:
	and.b32  	%r571, %r561, 2;
	setp.eq.s32 	%p6, %r571, 0;
	@%p6 bra 	$L__BB0_10;
	ld.global.u32 	%r572, [%rd7+20];
	xor.b32  	%r966, %r966, %r572;
	ld.global.u32 	%r573, [%rd7+24];
	xor.b32  	%r965, %r965, %r573;
	ld.global.u32 	%r574, [%rd7+28];
	xor.b32  	%r964, %r964, %r574;
	ld.global.u32 	%r575, [%rd7+32];
	xor.b32  	%r963, %r963, %r575;
	ld.global.u32 	%r576, [%rd7+36];
	xor.b32  	%r962, %r962, %r576;
$L__BB0_10:
	and.b32  	%r578, %r561, 4;
	setp.eq.s32 	%p7, %r578, 0;
	@%p7 bra 	$L__BB0_12;
	ld.global.u32 	%r579, [%rd7+40];
	xor.b32  	%r966, %r966, %r579;
	ld.global.u32 	%r580, [%rd7+44];
	xor.b32  	%r965, %r965, %r580;
	ld.global.u32 	%r581, [%rd7+48];
	xor.b32  	%r964, %r964, %r581;
	ld.global.u32 	%r582, [%rd7+52];
	xor.b32  	%r963, %r963, %r582;
	ld.global.u32 	%r583, [%rd7+56];
	xor.b32  	%r962, %r962, %r583;
$L__BB0_12:
	and.b32  	%r585, %r561, 8;
	setp.eq.s32 	%p8, %r585, 0;
	@%p8 bra 	$L__BB0_14;
	ld.global.u32 	%r586, [%rd7+60];
	xor.b32  	%r966, %r966, %r586;
	ld.global.u32 	%r587, [%rd7+64];
	xor.b32  	%r965, %r965, %r587;
	ld.global.u32 	%r588, [%rd7+68];
	xor.b32  	%r964, %r964, %r588;
	ld.global.u32 	%r589, [%rd7+72];
	xor.b32  	%r963, %r963, %r589;
	ld.global.u32 	%r590, [%rd7+76];
	xor.b32  	%r962, %r962, %r590;
$L__BB0_14:
	and.b32  	%r592, %r561, 16;
	setp.eq.s32 	%p9, %r592, 0;
	@%p9 bra 	$L__BB0_16;
	ld.global.u32 	%r593, [%rd7+80];
	xor.b32  	%r966, %r966, %r593;
	ld.global.u32 	%r594, [%rd7+84];
	xor.b32  	%r965, %r965, %r594;
	ld.global.u32 	%r595, [%rd7+88];
	xor.b32  	%r964, %r964, %r595;
	ld.global.u32 	%r596, [%rd7+92];
	xor.b32  	%r963, %r963, %r596;
	ld.global.u32 	%r597, [%rd7+96];
	xor.b32  	%r962, %r962, %r597;
$L__BB0_16:
	and.b32  	%r599, %r561, 32;
	setp.eq.s32 	%p10, %r599, 0;
	@%p10 bra 	$L__BB0_18;
	ld.global.u32 	%r600, [%rd7+100];
	xor.b32  	%r966, %r966, %r600;
	ld.global.u32 	%r601, [%rd7+104];
	xor.b32  	%r965, %r965, %r601;
	ld.global.u32 	%r602, [%rd7+108];
	xor.b32  	%r964, %r964, %r602;
	ld.global.u32 	%r603, [%rd7+112];
	xor.b32  	%r963, %r963, %r603;
	ld.global.u32 	%r604, [%rd7+116];
	xor.b32  	%r962, %r962, %r604;
$L__BB0_18:
	and.b32  	%r606, %r561, 64;
	setp.eq.s32 	%p11, %r606, 0;
	@%p11 bra 	$L__BB0_20;
	ld.global.u32 	%r607, [%rd7+120];
	xor.b32  	%r966, %r966, %r607;
	ld.global.u32 	%r608, [%rd7+124];
	xor.b32  	%r965, %r965, %r608;
	ld.global.u32 	%r609, [%rd7+128];
	xor.b32  	%r964, %r964, %r609;
	ld.global.u32 	%r610, [%rd7+132];
	xor.b32  	%r963, %r963, %r610;
	ld.global.u32 	%r611, [%rd7+136];
	xor.b32  	%r962, %r962, %r611;
$L__BB0_20:
	and.b32  	%r613, %r561, 128;
	setp.eq.s32 	%p12, %r613, 0;
	@%p12 bra 	$L__BB0_22;
	ld.global.u32 	%r614, [%rd7+140];
	xor.b32  	%r966, %r966, %r614;
	ld.global.u32 	%r615, [%rd7+144];
	xor.b32  	%r965, %r965, %r615;
	ld.global.u32 	%r616, [%rd7+148];
	xor.b32  	%r964, %r964, %r616;
	ld.global.u32 	%r617, [%rd7+152];
	xor.b32  	%r963, %r963, %r617;
	ld.global.u32 	%r618, [%rd7+156];
	xor.b32  	%r962, %r962, %r618;
$L__BB0_22:
	and.b32  	%r620, %r561, 256;
	setp.eq.s32 	%p13, %r620, 0;
	@%p13 bra 	$L__BB0_24;
	ld.global.u32 	%r621, [%rd7+160];
	xor.b32  	%r966, %r966, %r621;
	ld.global.u32 	%r622, [%rd7+164];
	xor.b32  	%r965, %r965, %r622;
	ld.global.u32 	%r623, [%rd7+168];
	xor.b32  	%r964, %r964, %r623;
	ld.global.u32 	%r624, [%rd7+172];
	xor.b32  	%r963, %r963, %r624;
	ld.global.u32 	%r625, [%rd7+176];
	xor.b32  	%r962, %r962, %r625;
$L__BB0_24:
	and.b32  	%r627, %r561, 512;
	setp.eq.s32 	%p14, %r627, 0;
	@%p14 bra 	$L__BB0_26;
	ld.global.u32 	%r628, [%rd7+180];
	xor.b32  	%r966, %r966, %r628;
	ld.global.u32 	%r629, [%rd7+184];
	xor.b32  	%r965, %r965, %r629;
	ld.global.u32 	%r630, [%rd7+188];
	xor.b32  	%r964, %r964, %r630;
	ld.global.u32 	%r631, [%rd7+192];
	xor.b32  	%r963, %r963, %r631;
	ld.global.u32 	%r632, [%rd7+196];
	xor.b32  	%r962, %r962, %r632;
$L__BB0_26:
	and.b32  	%r634, %r561, 1024;
	setp.eq.s32 	%p15, %r634, 0;
	@%p15 bra 	$L__BB0_28;
	ld.global.u32 	%r635, [%rd7+200];
	xor.b32  	%r966, %r966, %r635;
	ld.global.u32 	%r636, [%rd7+204];
	xor.b32  	%r965, %r965, %r636;
	ld.global.u32 	%r637, [%rd7+208];
	xor.b32  	%r964, %r964, %r637;
	ld.global.u32 	%r638, [%rd7+212];
	xor.b32  	%r963, %r963, %r638;
	ld.global.u32 	%r639, [%rd7+216];
	xor.b32  	%r962, %r962, %r639;
$L__BB0_28:
	and.b32  	%r641, %r561, 2048;
	setp.eq.s32 	%p16, %r641, 0;
	@%p16 bra 	$L__BB0_30;
	ld.global.u32 	%r642, [%rd7+220];
	xor.b32  	%r966, %r966, %r642;
	ld.global.u32 	%r643, [%rd7+224];
	xor.b32  	%r965, %r965, %r643;
	ld.global.u32 	%r644, [%rd7+228];
	xor.b32  	%r964, %r964, %r644;
	ld.global.u32 	%r645, [%rd7+232];
	xor.b32  	%r963, %r963, %r645;
	ld.global.u32 	%r646, [%rd7+236];
	xor.b32  	%r962, %r962, %r646;
$L__BB0_30:
	and.b32  	%r648, %r561, 4096;
	setp.eq.s32 	%p17, %r648, 0;
	@%p17 bra 	$L__BB0_32;
	ld.global.u32 	%r649, [%rd7+240];
	xor.b32  	%r966, %r966, %r649;
	ld.global.u32 	%r650, [%rd7+244];
	xor.b32  	%r965, %r965, %r650;
	ld.global.u32 	%r651, [%rd7+248];
	xor.b32  	%r964, %r964, %r651;
	ld.global.u32 	%r652, [%rd7+252];
	xor.b32  	%r963, %r963, %r652;
	ld.global.u32 	%r653, [%rd7+256];
	xor.b32  	%r962, %r962, %r653;
$L__BB0_32:
	and.b32  	%r655, %r561, 8192;
	setp.eq.s32 	%p18, %r655, 0;
	@%p18 bra 	$L__BB0_34;
	ld.global.u32 	%r656, [%rd7+260];
	xor.b32  	%r966, %r966, %r656;
	ld.global.u32 	%r657, [%rd7+264];
	xor.b32  	%r965, %r965, %r657;
	ld.global.u32 	%r658, [%rd7+268];
	xor.b32  	%r964, %r964, %r658;
	ld.global.u32 	%r659, [%rd7+272];
	xor.b32  	%r963, %r963, %r659;
	ld.global.u32 	%r660, [%rd7+276];
	xor.b32  	%r962, %r962, %r660;
$L__BB0_34:
	and.b32  	%r662, %r561, 16384;
	setp.eq.s32 	%p19, %r662, 0;
	@%p19 bra 	$L__BB0_36;
	ld.global.u32 	%r663, [%rd7+280];
	xor.b32  	%r966, %r966, %r663;
	ld.global.u32 	%r664, [%rd7+284];
	xor.b32  	%r965, %r965, %r664;
	ld.global.u32 	%r665, [%rd7+288];
	xor.b32  	%r964, %r964, %r665;
	ld.global.u32 	%r666, [%rd7+292];
	xor.b32  	%r963, %r963, %r666;
	ld.global.u32 	%r667, [%rd7+296];
	xor.b32  	%r962, %r962, %r667;
$L__BB0_36:
	and.b32  	%r669, %r561, 32768;
	setp.eq.s32 	%p20, %r669, 0;
	@%p20 bra 	$L__BB0_38;
	ld.global.u32 	%r670, [%rd7+300];
	xor.b32  	%r966, %r966, %r670;
	ld.global.u32 	%r671, [%rd7+304];
	xor.b32  	%r965, %r965, %r671;
	ld.global.u32 	%r672, [%rd7+308];
	xor.b32  	%r964, %r964, %r672;
	ld.global.u32 	%r673, [%rd7+312];
	xor.b32  	%r963, %r963, %r673;
	ld.global.u32 	%r674, [%rd7+316];
	xor.b32  	%r962, %r962, %r674;
$L__BB0_38:
	add.s32 	%r961, %r961, 16;
	setp.ne.s32 	%p21, %r961, 32;
	@%p21 bra 	$L__BB0_6;
	mad.lo.s32 	%r675, %r955, -31, %r17;
	add.s32 	%r955, %r675, 1;
	setp.ne.s32 	%p22, %r955, 5;
	@%p22 bra 	$L__BB0_5;
	st.local.u32 	[%rd2+4], %r966;
	st.local.v2.u32 	[%rd2+8], {%r965, %r964};
	st.local.v2.u32 	[%rd2+16], {%r963, %r962};
	setp.eq.s64 	%p23, %rd5, 1;
	@%p23 bra 	$L__BB0_115;
	mov.b32 	%r962, 0;
	mov.u32 	%r1055, %r962;
	mov.u32 	%r1056, %r962;
	mov.u32 	%r965, %r962;
	mov.u32 	%r966, %r962;
	mov.u32 	%r1047, %r962;
$L__BB0_42:
	mul.wide.u32 	%rd19, %r1047, 4;
	add.s64 	%rd20, %rd2, %rd19;
	ld.local.u32 	%r192, [%rd20+4];
	shl.b32 	%r193, %r1047, 5;
	mov.b32 	%r1053, 0;
$L__BB0_43:
	.pragma "nounroll";
	shr.u32 	%r678, %r192, %r1053;
	and.b32  	%r679, %r678, 1;
	setp.eq.b32 	%p24, %r679, 1;
	not.pred 	%p25, %p24;
	add.s32 	%r680, %r193, %r1053;
	mul.lo.s32 	%r681, %r680, 5;
	mul.wide.u32 	%rd21, %r681, 4;
	add.s64 	%rd8, %rd6, %rd21;
	@%p25 bra 	$L__BB0_45;
	ld.global.u32 	%r682, [%rd8];
	xor.b32  	%r966, %r966, %r682;
	ld.global.u32 	%r683, [%rd8+4];
	xor.b32  	%r965, %r965, %r683;
	ld.global.u32 	%r684, [%rd8+8];
	xor.b32  	%r1056, %r1056, %r684;
	ld.global.u32 	%r685, [%rd8+12];
	xor.b32  	%r1055, %r1055, %r685;
	ld.global.u32 	%r686, [%rd8+16];
	xor.b32  	%r962, %r962, %r686;
$L__BB0_45:
	and.b32  	%r688, %r678, 2;
	setp.eq.s32 	%p26, %r688, 0;
	@%p26 bra 	$L__BB0_47;
	ld.global.u32 	%r689, [%rd8+20];
	xor.b32  	%r966, %r966, %r689;
	ld.global.u32 	%r690, [%rd8+24];
	xor.b32  	%r965, %r965, %r690;
	ld.global.u32 	%r691, [%rd8+28];
	xor.b32  	%r1056, %r1056, %r691;
	ld.global.u32 	%r692, [%rd8+32];
	xor.b32  	%r1055, %r1055, %r692;
	ld.global.u32 	%r693, [%rd8+36];
	xor.b32  	%r962, %r962, %r693;
$L__BB0_47:
	and.b32  	%r695, %r678, 4;
	setp.eq.s32 	%p27, %r695, 0;
	@%p27 bra 	$L__BB0_49;
	ld.global.u32 	%r696, [%rd8+40];
	xor.b32  	%r966, %r966, %r696;
	ld.global.u32 	%r697, [%rd8+44];
	xor.b32  	%r965, %r965, %r697;
	ld.global.u32 	%r698, [%rd8+48];
	xor.b32  	%r1056, %r1056, %r698;
	ld.global.u32 	%r699, [%rd8+52];
	xor.b32  	%r1055, %r1055, %r699;
	ld.global.u32 	%r700, [%rd8+56];
	xor.b32  	%r962, %r962, %r700;
$L__BB0_49:
	and.b32  	%r702, %r678, 8;
	setp.eq.s32 	%p28, %r702, 0;
	@%p28 bra 	$L__BB0_51;
	ld.global.u32 	%r703, [%rd8+60];
	xor.b32  	%r966, %r966, %r703;
	ld.global.u32 	%r704, [%rd8+64];
	xor.b32  	%r965, %r965, %r704;
	ld.global.u32 	%r705, [%rd8+68];
	xor.b32  	%r1056, %r1056, %r705;
	ld.global.u32 	%r706, [%rd8+72];
	xor.b32  	%r1055, %r1055, %r706;
	ld.global.u32 	%r707, [%rd8+76];
	xor.b32  	%r962, %r962, %r707;
$L__BB0_51:
	and.b32  	%r709, %r678, 16;
	setp.eq.s32 	%p29, %r709, 0;
	@%p29 bra 	$L__BB0_53;
	ld.global.u32 	%r710, [%rd8+80];
	xor.b32  	%r966, %r966, %r710;
	ld.global.u32 	%r711, [%rd8+84];
	xor.b32  	%r965, %r965, %r711;
	ld.global.u32 	%r712, [%rd8+88];
	xor.b32  	%r1056, %r1056, %r712;
	ld.global.u32 	%r713, [%rd8+92];
	xor.b32  	%r1055, %r1055, %r713;
	ld.global.u32 	%r714, [%rd8+96];
	xor.b32  	%r962, %r962, %r714;
$L__BB0_53:
	and.b32  	%r716, %r678, 32;
	setp.eq.s32 	%p30, %r716, 0;
	@%p30 bra 	$L__BB0_55;
	ld.global.u32 	%r717, [%rd8+100];
	xor.b32  	%r966, %r966, %r717;
	ld.global.u32 	%r718, [%rd8+104];
	xor.b32  	%r965, %r965, %r718;
	ld.global.u32 	%r719, [%rd8+108];
	xor.b32  	%r1056, %r1056, %r719;
	ld.global.u32 	%r720, [%rd8+112];
	xor.b32  	%r1055, %r1055, %r720;
	ld.global.u32 	%r721, [%rd8+116];
	xor.b32  	%r962, %r962, %r721;
$L__BB0_55:
	and.b32  	%r723, %r678, 64;
	setp.eq.s32 	%p31, %r723, 0;
	@%p31 bra 	$L__BB0_57;
	ld.global.u32 	%r724, [%rd8+120];
	xor.b32  	%r966, %r966, %r724;
	ld.global.u32 	%r725, [%rd8+124];
	xor.b32  	%r965, %r965, %r725;
	ld.global.u32 	%r726, [%rd8+128];
	xor.b32  	%r1056, %r1056, %r726;
	ld.global.u32 	%r727, [%rd8+132];
	xor.b32  	%r1055, %r1055, %r727;
	ld.global.u32 	%r728, [%rd8+136];
	xor.b32  	%r962, %r962, %r728;
$L__BB0_57:
	and.b32  	%r730, %r678, 128;
	setp.eq.s32 	%p32, %r730, 0;
	@%p32 bra 	$L__BB0_59;
	ld.global.u32 	%r731, [%rd8+140];
	xor.b32  	%r966, %r966, %r731;
	ld.global.u32 	%r732, [%rd8+144];
	xor.b32  	%r965, %r965, %r732;
	ld.global.u32 	%r733, [%rd8+148];
	xor.b32  	%r1056, %r1056, %r733;
	ld.global.u32 	%r734, [%rd8+152];
	xor.b32  	%r1055, %r1055, %r734;
	ld.global.u32 	%r735, [%rd8+156];
	xor.b32  	%r962, %r962, %r735;
$L__BB0_59:
	and.b32  	%r737, %r678, 256;
	setp.eq.s32 	%p33, %r737, 0;
	@%p33 bra 	$L__BB0_61;
	ld.global.u32 	%r738, [%rd8+160];
	xor.b32  	%r966, %r966, %r738;
	ld.global.u32 	%r739, [%rd8+164];
	xor.b32  	%r965, %r965, %r739;
	ld.global.u32 	%r740, [%rd8+168];
	xor.b32  	%r1056, %r1056, %r740;
	ld.global.u32 	%r741, [%rd8+172];
	xor.b32  	%r1055, %r1055, %r741;
	ld.global.u32 	%r742, [%rd8+176];
	xor.b32  	%r962, %r962, %r742;
$L__BB0_61:
	and.b32  	%r744, %r678, 512;
	setp.eq.s32 	%p34, %r744, 0;
	@%p34 bra 	$L__BB0_63;
	ld.global.u32 	%r745, [%rd8+180];
	xor.b32  	%r966, %r966, %r745;
	ld.global.u32 	%r746, [%rd8+184];
	xor.b32  	%r965, %r965, %r746;
	ld.global.u32 	%r747, [%rd8+188];
	xor.b32  	%r1056, %r1056, %r747;
	ld.global.u32 	%r748, [%rd8+192];
	xor.b32  	%r1055, %r1055, %r748;
	ld.global.u32 	%r749, [%rd8+196];
	xor.b32  	%r962, %r962, %r749;
$L__BB0_63:
	and.b32  	%r751, %r678, 1024;
	setp.eq.s32 	%p35, %r751, 0;
	@%p35 bra 	$L__BB0_65;
	ld.global.u32 	%r752, [%rd8+200];
	xor.b32  	%r966, %r966, %r752;
	ld.global.u32 	%r753, [%rd8+204];
	xor.b32  	%r965, %r965, %r753;
	ld.global.u32 	%r754, [%rd8+208];
	xor.b32  	%r1056, %r1056, %r754;
	ld.global.u32 	%r755, [%rd8+212];
	xor.b32  	%r1055, %r1055, %r755;
	ld.global.u32 	%r756, [%rd8+216];
	xor.b32  	%r962, %r962, %r756;
$L__BB0_65:
	and.b32  	%r758, %r678, 2048;
	setp.eq.s32 	%p36, %r758, 0;
	@%p36 bra 	$L__BB0_67;
	ld.global.u32 	%r759, [%rd8+220];
	xor.b32  	%r966, %r966, %r759;
	ld.global.u32 	%r760, [%rd8+224];
	xor.b32  	%r965, %r965, %r760;
	ld.global.u32 	%r761, [%rd8+228];
	xor.b32  	%r1056, %r1056, %r761;
	ld.global.u32 	%r762, [%rd8+232];
	xor.b32  	%r1055, %r1055, %r762;
	ld.global.u32 	%r763, [%rd8+236];
	xor.b32  	%r962, %r962, %r763;
$L__BB0_67:
	and.b32  	%r765, %r678, 4096;
	setp.eq.s32 	%p37, %r765, 0;
	@%p37 bra 	$L__BB0_69;
	ld.global.u32 	%r766, [%rd8+240];
	xor.b32  	%r966, %r966, %r766;
	ld.global.u32 	%r767, [%rd8+244];
	xor.b32  	%r965, %r965, %r767;
	ld.global.u32 	%r768, [%rd8+248];
	xor.b32  	%r1056, %r1056, %r768;
	ld.global.u32 	%r769, [%rd8+252];
	xor.b32  	%r1055, %r1055, %r769;
	ld.global.u32 	%r770, [%rd8+256];
	xor.b32  	%r962, %r962, %r770;
$L__BB0_69:
	and.b32  	%r772, %r678, 8192;
	setp.eq.s32 	%p38, %r772, 0;
	@%p38 bra 	$L__BB0_71;
	ld.global.u32 	%r773, [%rd8+260];
	xor.b32  	%r966, %r966, %r773;
	ld.global.u32 	%r774, [%rd8+264];
	xor.b32  	%r965, %r965, %r774;
	ld.global.u32 	%r775, [%rd8+268];
	xor.b32  	%r1056, %r1056, %r775;
	ld.global.u32 	%r776, [%rd8+272];
	xor.b32  	%r1055, %r1055, %r776;
	ld.global.u32 	%r777, [%rd8+276];
	xor.b32  	%r962, %r962, %r777;
$L__BB0_71:
	and.b32  	%r779, %r678, 16384;
	setp.eq.s32 	%p39, %r779, 0;
	@%p39 bra 	$L__BB0_73;
	ld.global.u32 	%r780, [%rd8+280];
	xor.b32  	%r966, %r966, %r780;
	ld.global.u32 	%r781, [%rd8+284];
	xor.b32  	%r965, %r965, %r781;
	ld.global.u32 	%r782, [%rd8+288];
	xor.b32  	%r1056, %r1056, %r782;
	ld.global.u32 	%r783, [%rd8+292];
	xor.b32  	%r1055, %r1055, %r783;
	ld.global.u32 	%r784, [%rd8+296];
	xor.b32  	%r962, %r962, %r784;
$L__BB0_73:
	and.b32  	%r786, %r678, 32768;
	setp.eq.s32 	%p40, %r786, 0;
	@%p40 bra 	$L__BB0_75;
	ld.global.u32 	%r787, [%rd8+300];
	xor.b32  	%r966, %r966, %r787;
	ld.global.u32 	%r788, [%rd8+304];
	xor.b32  	%r965, %r965, %r788;
	ld.global.u32 	%r789, [%rd8+308];
	xor.b32  	%r1056, %r1056, %r789;
	ld.global.u32 	%r790, [%rd8+312];
	xor.b32  	%r1055, %r1055, %r790;
	ld.global.u32 	%r791, [%rd8+316];
	xor.b32  	%r962, %r962, %r791;
$L__BB0_75:
	add.s32 	%r1053, %r1053, 16;
	setp.ne.s32 	%p41, %r1053, 32;
	@%p41 bra 	$L__BB0_43;
	mad.lo.s32 	%r792, %r1047, -31, %r193;
	add.s32 	%r1047, %r792, 1;
	setp.ne.s32 	%p42, %r1047, 5;
	@%p42 bra 	$L__BB0_42;
	st.local.u32 	[%rd2+4], %r966;
	st.local.v2.u32 	[%rd2+8], {%r965, %r1056};
	st.local.v2.u32 	[%rd2+16], {%r1055, %r962};
	setp.ne.s64 	%p43, %rd5, 3;
	@%p43 bra 	$L__BB0_115;
	mov.b32 	%r962, 0;
	mov.u32 	%r1147, %r962;
	mov.u32 	%r1148, %r962;
	mov.u32 	%r965, %r962;
	mov.u32 	%r966, %r962;
	mov.u32 	%r1139, %r962;
$L__BB0_79:
	mul.wide.u32 	%rd22, %r1139, 4;
	add.s64 	%rd23, %rd2, %rd22;
	ld.local.u32 	%r368, [%rd23+4];
	shl.b32 	%r369, %r1139, 5;
	mov.b32 	%r1145, 0;
$L__BB0_80:
	.pragma "nounroll";
	shr.u32 	%r795, %r368, %r1145;
	and.b32  	%r796, %r795, 1;
	setp.eq.b32 	%p44, %r796, 1;
	not.pred 	%p45, %p44;
	add.s32 	%r797, %r369, %r1145;
	mul.lo.s32 	%r798, %r797, 5;
	mul.wide.u32 	%rd24, %r798, 4;
	add.s64 	%rd9, %rd6, %rd24;
	@%p45 bra 	$L__BB0_82;
	ld.global.u32 	%r799, [%rd9];
	xor.b32  	%r966, %r966, %r799;
	ld.global.u32 	%r800, [%rd9+4];
	xor.b32  	%r965, %r965, %r800;
	ld.global.u32 	%r801, [%rd9+8];
	xor.b32  	%r1148, %r1148, %r801;
	ld.global.u32 	%r802, [%rd9+12];
	xor.b32  	%r1147, %r1147, %r802;
	ld.global.u32 	%r803, [%rd9+16];
	xor.b32  	%r962, %r962, %r803;
$L__BB0_82:
	and.b32  	%r805, %r795, 2;
	setp.eq.s32 	%p46, %r805, 0;
	@%p46 bra 	$L__BB0_84;
	ld.global.u32 	%r806, [%rd9+20];
	xor.b32  	%r966, %r966, %r806;
	ld.global.u32 	%r807, [%rd9+24];
	xor.b32  	%r965, %r965, %r807;
	ld.global.u32 	%r808, [%rd9+28];
	xor.b32  	%r1148, %r1148, %r808;
	ld.global.u32 	%r809, [%rd9+32];
	xor.b32  	%r1147, %r1147, %r809;
	ld.global.u32 	%r810, [%rd9+36];
	xor.b32  	%r962, %r962, %r810;
$L__BB0_84:
	and.b32  	%r812, %r795, 4;
	setp.eq.s32 	%p47, %r812, 0;
	@%p47 bra 	$L__BB0_86;
	ld.global.u32 	%r813, [%rd9+40];
	xor.b32  	%r966, %r966, %r813;
	ld.global.u32 	%r814, [%rd9+44];
	xor.b32  	%r965, %r965, %r814;
	ld.global.u32 	%r815, [%rd9+48];
	xor.b32  	%r1148, %r1148, %r815;
	ld.global.u32 	%r816, [%rd9+52];
	xor.b32  	%r1147, %r1147, %r816;
	ld.global.u32 	%r817, [%rd9+56];
	xor.b32  	%r962, %r962, %r817;
$L__BB0_86:
	and.b32  	%r819, %r795, 8;
	setp.eq.s32 	%p48, %r819, 0;
	@%p48 bra 	$L__BB0_88;
	ld.global.u32 	%r820, [%rd9+60];
	xor.b32  	%r966, %r966, %r820;
	ld.global.u32 	%r821, [%rd9+64];
	xor.b32  	%r965, %r965, %r821;
	ld.global.u32 	%r822, [%rd9+68];
	xor.b32  	%r1148, %r1148, %r822;
	ld.global.u32 	%r823, [%rd9+72];
	xor.b32  	%r1147, %r1147, %r823;
	ld.global.u32 	%r824, [%rd9+76];
	xor.b32  	%r962, %r962, %r824;
$L__BB0_88:
	and.b32  	%r826, %r795, 16;
	setp.eq.s32 	%p49, %r826, 0;
	@%p49 bra 	$L__BB0_90;
	ld.global.u32 	%r827, [%rd9+80];
	xor.b32  	%r966, %r966, %r827;
	ld.global.u32 	%r828, [%rd9+84];
	xor.b32  	%r965, %r965, %r828;
	ld.global.u32 	%r829, [%rd9+88];
	xor.b32  	%r1148, %r1148, %r829;
	ld.global.u32 	%r830, [%rd9+92];
	xor.b32  	%r1147, %r1147, %r830;
	ld.global.u32 	%r831, [%rd9+96];
	xor.b32  	%r962, %r962, %r831;
$L__BB0_90:
	and.b32  	%r833, %r795, 32;
	setp.eq.s32 	%p50, %r833, 0;
	@%p50 bra 	$L__BB0_92;
	ld.global.u32 	%r834, [%rd9+100];
	xor.b32  	%r966, %r966, %r834;
	ld.global.u32 	%r835, [%rd9+104];
	xor.b32  	%r965, %r965, %r835;
	ld.global.u32 	%r836, [%rd9+108];
	xor.b32  	%r1148, %r1148, %r836;
	ld.global.u32 	%r837, [%rd9+112];
	xor.b32  	%r1147, %r1147, %r837;
	ld.global.u32 	%r838, [%rd9+116];
	xor.b32  	%r962, %r962, %r838;
$L__BB0_92:
	and.b32  	%r840, %r795, 64;
	setp.eq.s32 	%p51, %r840, 0;
	@%p51 bra 	$L__BB0_94;
	ld.global.u32 	%r841, [%rd9+120];
	xor.b32  	%r966, %r966, %r841;
	ld.global.u32 	%r842, [%rd9+124];
	xor.b32  	%r965, %r965, %r842;
	ld.global.u32 	%r843, [%rd9+128];
	xor.b32  	%r1148, %r1148, %r843;
	ld.global.u32 	%r844, [%rd9+132];
	xor.b32  	%r1147, %r1147, %r844;
	ld.global.u32 	%r845, [%rd9+136];
	xor.b32  	%r962, %r962, %r845;
$L__BB0_94:
	and.b32  	%r847, %r795, 128;
	setp.eq.s32 	%p52, %r847, 0;
	@%p52 bra 	$L__BB0_96;
	ld.global.u32 	%r848, [%rd9+140];
	xor.b32  	%r966, %r966, %r848;
	ld.global.u32 	%r849, [%rd9+144];
	xor.b32  	%r965, %r965, %r849;
	ld.global.u32 	%r850, [%rd9+148];
	xor.b32  	%r1148, %r1148, %r850;
	ld.global.u32 	%r851, [%rd9+152];
	xor.b32  	%r1147, %r1147, %r851;
	ld.global.u32 	%r852, [%rd9+156];
	xor.b32  	%r962, %r962, %r852;
$L__BB0_96:
	and.b32  	%r854, %r795, 256;
	setp.eq.s32 	%p53, %r854, 0;
	@%p53 bra 	$L__BB0_98;
	ld.global.u32 	%r855, [%rd9+160];
	xor.b32  	%r966, %r966, %r855;
	ld.global.u32 	%r856, [%rd9+164];
	xor.b32  	%r965, %r965, %r856;
	ld.global.u32 	%r857, [%rd9+168];
	xor.b32  	%r1148, %r1148, %r857;
	ld.global.u32 	%r858, [%rd9+172];
	xor.b32  	%r1147, %r1147, %r858;
	ld.global.u32 	%r859, [%rd9+176];
	xor.b32  	%r962, %r962, %r859;
$L__BB0_98:
	and.b32  	%r861, %r795, 512;
	setp.eq.s32 	%p54, %r861, 0;
	@%p54 bra 	$L__BB0_100;
	ld.global.u32 	%r862, [%rd9+180];
	xor.b32  	%r966, %r966, %r862;
	ld.global.u32 	%r863, [%rd9+184];
	xor.b32  	%r965, %r965, %r863;
	ld.global.u32 	%r864, [%rd9+188];
	xor.b32  	%r1148, %r1148, %r864;
	ld.global.u32 	%r865, [%rd9+192];
	xor.b32  	%r1147, %r1147, %r865;
	ld.global.u32 	%r866, [%rd9+196];
	xor.b32  	%r962, %r962, %r866;
$L__BB0_100:
	and.b32  	%r868, %r795, 1024;
	setp.eq.s32 	%p55, %r868, 0;
	@%p55 bra 	$L__BB0_102;
	ld.global.u32 	%r869, [%rd9+200];
	xor.b32  	%r966, %r966, %r869;
	ld.global.u32 	%r870, [%rd9+204];
	xor.b32  	%r965, %r965, %r870;
	ld.global.u32 	%r871, [%rd9+208];
	xor.b32  	%r1148, %r1148, %r871;
	ld.global.u32 	%r872, [%rd9+212];
	xor.b32  	%r1147, %r1147, %r872;
	ld.global.u32 	%r873, [%rd9+216];
	xor.b32  	%r962, %r962, %r873;
$L__BB0_102:
	and.b32  	%r875, %r795, 2048;
	setp.eq.s32 	%p56, %r875, 0;
	@%p56 bra 	$L__BB0_104;
	ld.global.u32 	%r876, [%rd9+220];
	xor.b32  	%r966, %r966, %r876;
	ld.global.u32 	%r877, [%rd9+224];
	xor.b32  	%r965, %r965, %r877;
	ld.global.u32 	%r878, [%rd9+228];
	xor.b32  	%r1148, %r1148, %r878;
	ld.global.u32 	%r879, [%rd9+232];
	xor.b32  	%r1147, %r1147, %r879;
	ld.global.u32 	%r880, [%rd9+236];
	xor.b32  	%r962, %r962, %r880;
$L__BB0_104:
	and.b32  	%r882, %r795, 4096;
	setp.eq.s32 	%p57, %r882, 0;
	@%p57 bra 	$L__BB0_106;
	ld.global.u32 	%r883, [%rd9+240];
	xor.b32  	%r966, %r966, %r883;
	ld.global.u32 	%r884, [%rd9+244];
	xor.b32  	%r965, %r965, %r884;
	ld.global.u32 	%r885, [%rd9+248];
	xor.b32  	%r1148, %r1148, %r885;
	ld.global.u32 	%r886, [%rd9+252];
	xor.b32  	%r1147, %r1147, %r886;
	ld.global.u32 	%r887, [%rd9+256];
	xor.b32  	%r962, %r962, %r887;
$L__BB0_106:
	and.b32  	%r889, %r795, 8192;
	setp.eq.s32 	%p58, %r889, 0;
	@%p58 bra 	$L__BB0_108;
	ld.global.u32 	%r890, [%rd9+260];
	xor.b32  	%r966, %r966, %r890;
	ld.global.u32 	%r891, [%rd9+264];
	xor.b32  	%r965, %r965, %r891;
	ld.global.u32 	%r892, [%rd9+268];
	xor.b32  	%r1148, %r1148, %r892;
	ld.global.u32 	%r893, [%rd9+272];
	xor.b32  	%r1147, %r1147, %r893;
	ld.global.u32 	%r894, [%rd9+276];
	xor.b32  	%r962, %r962, %r894;
$L__BB0_108:
	and.b32  	%r896, %r795, 16384;
	setp.eq.s32 	%p59, %r896, 0;
	@%p59 bra 	$L__BB0_110;
	ld.global.u32 	%r897, [%rd9+280];
	xor.b32  	%r966, %r966, %r897;
	ld.global.u32 	%r898, [%rd9+284];
	xor.b32  	%r965, %r965, %r898;
	ld.global.u32 	%r899, [%rd9+288];
	xor.b32  	%r1148, %r1148, %r899;
	ld.global.u32 	%r900, [%rd9+292];
	xor.b32  	%r1147, %r1147, %r900;
	ld.global.u32 	%r901, [%rd9+296];
	xor.b32  	%r962, %r962, %r901;
$L__BB0_110:
	and.b32  	%r903, %r795, 32768;
	setp.eq.s32 	%p60, %r903, 0;
	@%p60 bra 	$L__BB0_112;
	ld.global.u32 	%r904, [%rd9+300];
	xor.b32  	%r966, %r966, %r904;
	ld.global.u32 	%r905, [%rd9+304];
	xor.b32  	%r965, %r965, %r905;
	ld.global.u32 	%r906, [%rd9+308];
	xor.b32  	%r1148, %r1148, %r906;
	ld.global.u32 	%r907, [%rd9+312];
	xor.b32  	%r1147, %r1147, %r907;
	ld.global.u32 	%r908, [%rd9+316];
	xor.b32  	%r962, %r962, %r908;
$L__BB0_112:
	add.s32 	%r1145, %r1145, 16;
	setp.ne.s32 	%p61, %r1145, 32;
	@%p61 bra 	$L__BB0_80;
	mad.lo.s32 	%r909, %r1139, -31, %r369;
	add.s32 	%r1139, %r909, 1;
	setp.ne.s32 	%p62, %r1139, 5;
	@%p62 bra 	$L__BB0_79;
	st.local.u32 	[%rd2+4], %r966;
	st.local.v2.u32 	[%rd2+8], {%r965, %r1148};
	st.local.v2.u32 	[%rd2+16], {%r1147, %r962};
$L__BB0_115:
	shr.u64 	%rd34, %rd4, 2;
	add.s32 	%r949, %r949, 1;
	setp.gt.u64 	%p63, %rd4, 3;
	@%p63 bra 	$L__BB0_3;
$L__BB0_116:
	setp.eq.s32 	%p64, %r545, 2;
	@%p64 bra 	$L__BB0_121;
	setp.eq.s32 	%p65, %r545, 1;
	@%p65 bra 	$L__BB0_120;
	setp.ne.s32 	%p66, %r545, 0;
	@%p66 bra 	$L__BB0_122;
	shr.u32 	%r928, %r966, 2;
	xor.b32  	%r929, %r928, %r966;
	shl.b32 	%r930, %r962, 4;
	shl.b32 	%r931, %r929, 1;
	xor.b32  	%r932, %r931, %r930;
	xor.b32  	%r933, %r932, %r929;
	xor.b32  	%r934, %r933, %r962;
	add.s32 	%r935, %r2, %r934;
	add.s32 	%r936, %r935, 362437;
	shr.u32 	%r937, %r965, 2;
	xor.b32  	%r938, %r937, %r965;
	shl.b32 	%r939, %r934, 4;
	shl.b32 	%r940, %r938, 1;
	xor.b32  	%r941, %r940, %r939;
	xor.b32  	%r942, %r941, %r938;
	xor.b32  	%r943, %r942, %r934;
	add.s32 	%r944, %r2, %r943;
	add.s32 	%r945, %r944, 724874;
	cvt.u64.u32 	%rd29, %r936;
	mul.wide.u32 	%rd30, %r945, 2097152;
	xor.b64  	%rd31, %rd30, %rd29;
	cvt.rn.f64.u64 	%fd1, %rd31;
	fma.rn.f64 	%fd2, %fd1, 0d3CA0000000000000, 0d3C90000000000000;
	fma.rn.f64 	%fd3, %fd2, 0d409F400000000000, 0dC08F400000000000;
	shl.b64 	%rd32, %rd3, 3;
	add.s64 	%rd33, %rd1, %rd32;
	st.global.f64 	[%rd33], %fd3;
	bra.uni 	$L__BB0_122;
$L__BB0_120:
	shr.u32 	%r919, %r966, 2;
	xor.b32  	%r920, %r919, %r966;
	shl.b32 	%r921, %r962, 4;
	shl.b32 	%r922, %r920, 1;
	xor.b32  	%r923, %r922, %r921;
	xor.b32  	%r924, %r923, %r920;
	xor.b32  	%r925, %r924, %r962;
	add.s32 	%r926, %r2, %r925;
	add.s32 	%r927, %r926, 362437;
	cvt.rn.f32.u32 	%f4, %r927;
	fma.rn.f32 	%f5, %f4, 0f2F800000, 0f2F000000;
	fma.rn.f32 	%f6, %f5, 0f44FA0000, 0fC47A0000;
	shl.b64 	%rd27, %rd3, 2;
	add.s64 	%rd28, %rd1, %rd27;
	st.global.f32 	[%rd28], %f6;
	bra.uni 	$L__BB0_122;
$L__BB0_121:
	shr.u32 	%r910, %r966, 2;
	xor.b32  	%r911, %r910, %r966;
	shl.b32 	%r912, %r962, 4;
	shl.b32 	%r913, %r911, 1;
	xor.b32  	%r914, %r913, %r912;
	xor.b32  	%r915, %r914, %r911;
	xor.b32  	%r916, %r915, %r962;
	add.s32 	%r917, %r2, %r916;
	add.s32 	%r918, %r917, 362437;
	cvt.rn.f32.u32 	%f2, %r918;
	fma.rn.f32 	%f3, %f2, 0f2F800000, 0f2F000000;
	fma.rn.f32 	%f1, %f3, 0f44FA0000, 0fC47A0000;
	// begin inline asm
	{  cvt.rn.f16.f32 %rs1, %f1;}

	// end inline asm
	shl.b64 	%rd25, %rd3, 1;
	add.s64 	%rd26, %rd1, %rd25;
	st.global.u16 	[%rd26], %rs1;
$L__BB0_122:
	ret;

}
	// .globl	_Z9init_int8Pvm
.visible .entry _Z9init_int8Pvm(
	.param .u64 .ptr .align 1 _Z9init_int8Pvm_param_0,
	.param .u64 _Z9init_int8Pvm_param_1
)
{
	.local .align 8 .b8 	__local_depot1[48];
	.reg .b64 	%SP;
	.reg .b64 	%SPL;
	.reg .pred 	%p<64>;
	.reg .b16 	%rs<3>;
	.reg .b32 	%r<1197>;
	.reg .b64 	%rd<27>;

	mov.u64 	%SPL, __local_depot1;
	ld.param.u64 	%rd10, [_Z9init_int8Pvm_param_0];
	ld.param.u64 	%rd11, [_Z9init_int8Pvm_param_1];
	mov.u32 	%r541, %ctaid.x;
	mov.u32 	%r542, %ntid.x;
	mov.u32 	%r543, %tid.x;
	mad.lo.s32 	%r1, %r541, %r542, %r543;
	setp.gt.s32 	%p1, %r1, 67108863;
	@%p1 bra 	$L__BB1_117;
	add.u64 	%rd1, %SPL, 0;
	cvt.s64.s32 	%rd2, %r1;
	cvt.u32.u64 	%r544, %rd11;
	xor.b32  	%r545, %r544, -1429050551;
	mul.lo.s32 	%r546, %r545, 1099087573;
	{ .reg .b32 tmp; mov.b64 {tmp, %r547}, %rd11; }
	xor.b32  	%r548, %r547, -136515619;
	mul.lo.s32 	%r549, %r548, -1703105765;
	add.s32 	%r550, %r546, %r549;
	add.s32 	%r2, %r550, 6615241;
	add.s32 	%r933, %r546, 123456789;
	st.local.v2.u32 	[%rd1], {%r2, %r933};
	xor.b32  	%r551, %r546, 362436069;
	add.s32 	%r552, %r549, 521288629;
	st.local.v2.u32 	[%rd1+8], {%r551, %r552};
	xor.b32  	%r553, %r549, 88675123;
	add.s32 	%r929, %r546, 5783321;
	st.local.v2.u32 	[%rd1+16], {%r553, %r929};
	setp.eq.s32 	%p2, %r1, 0;
	@%p2 bra 	$L__BB1_116;
	mov.b32 	%r916, 0;
	mov.u64 	%rd26, %rd2;
$L__BB1_3:
	mov.u64 	%rd3, %rd26;
	and.b64  	%rd4, %rd3, 3;
	setp.eq.s64 	%p3, %rd4, 0;
	@%p3 bra 	$L__BB1_115;
	mul.wide.u32 	%rd13, %r916, 3200;
	mov.u64 	%rd14, precalc_xorwow_matrix;
	add.s64 	%rd5, %rd14, %rd13;
	mov.b32 	%r929, 0;
	mov.u32 	%r930, %r929;
	mov.u32 	%r931, %r929;
	mov.u32 	%r932, %r929;
	mov.u32 	%r933, %r929;
	mov.u32 	%r922, %r929;
$L__BB1_5:
	mul.wide.u32 	%rd15, %r922, 4;
	add.s64 	%rd16, %rd1, %rd15;
	ld.local.u32 	%r14, [%rd16+4];
	shl.b32 	%r15, %r922, 5;
	mov.b32 	%r928, 0;
$L__BB1_6:
	.pragma "nounroll";
	shr.u32 	%r557, %r14, %r928;
	and.b32  	%r558, %r557, 1;
	setp.eq.b32 	%p4, %r558, 1;
	not.pred 	%p5, %p4;
	add.s32 	%r559, %r15, %r928;
	mul.lo.s32 	%r560, %r559, 5;
	mul.wide.u32 	%rd17, %r560, 4;
	add.s64 	%rd6, %rd5, %rd17;
	@%p5 bra 	$L__BB1_8;
	ld.global.u32 	%r561, [%rd6];
	xor.b32  	%r933, %r933, %r561;
	ld.global.u32 	%r562, [%rd6+4];
	xor.b32  	%r932, %r932, %r562;
	ld.global.u32 	%r563, [%rd6+8];
	xor.b32  	%r931, %r931, %r563;
	ld.global.u32 	%r564, [%rd6+12];
	xor.b32  	%r930, %r930, %r564;
	ld.global.u32 	%r565, [%rd6+16];
	xor.b32  	%r929, %r929, %r565;
$L__BB1_8:
	and.b32  	%r567, %r557, 2;
	setp.eq.s32 	%p6, %r567, 0;
	@%p6 bra 	$L__BB1_10;
	ld.global.u32 	%r568, [%rd6+20];
	xor.b32  	%r933, %r933, %r568;
	ld.global.u32 	%r569, [%rd6+24];
	xor.b32  	%r932, %r932, %r569;
	ld.global.u32 	%r570, [%rd6+28];
	xor.b32  	%r931, %r931, %r570;
	ld.global.u32 	%r571, [%rd6+32];
	xor.b32  	%r930, %r930, %r571;
	ld.global.u32 	%r572, [%rd6+36];
	xor.b32  	%r929, %r929, %r572;
$L__BB1_10:
	and.b32  	%r574, %r557, 4;
	setp.eq.s32 	%p7, %r574, 0;
	@%p7 bra 	$L__BB1_12;
	ld.global.u32 	%r575, [%rd6+40];
	xor.b32  	%r933, %r933, %r575;
	ld.global.u32 	%r576, [%rd6+44];
	xor.b32  	%r932, %r932, %r576;
	ld.global.u32 	%r577, [%rd6+48];
	xor.b32  	%r931, %r931, %r577;
	ld.global.u32 	%r578, [%rd6+52];
	xor.b32  	%r930, %r930, %r578;
	ld.global.u32 	%r579, [%rd6+56];
	xor.b32  	%r929, %r929, %r579;
$L__BB1_12:
	and.b32  	%r581, %r557, 8;
	setp.eq.s32 	%p8, %r581, 0;
	@%p8 bra 	$L__BB1_14;
	ld.global.u32 	%r582, [%rd6+60];
	xor.b32  	%r933, %r933, %r582;
	ld.global.u32 	%r583, [%rd6+64];
	xor.b32  	%r932, %r932, %r583;
	ld.global.u32 	%r584, [%rd6+68];
	xor.b32  	%r931, %r931, %r584;
	ld.global.u32 	%r585, [%rd6+72];
	xor.b32  	%r930, %r930, %r585;
	ld.global.u32 	%r586, [%rd6+76];
	xor.b32  	%r929, %r929, %r586;
$L__BB1_14:
	and.b32  	%r588, %r557, 16;
	setp.eq.s32 	%p9, %r588, 0;
	@%p9 bra 	$L__BB1_16;
	ld.global.u32 	%r589, [%rd6+80];
	xor.b32  	%r933, %r933, %r589;
	ld.global.u32 	%r590, [%rd6+84];
	xor.b32  	%r932, %r932, %r590;
	ld.global.u32 	%r591, [%rd6+88];
	xor.b32  	%r931, %r931, %r591;
	ld.global.u32 	%r592, [%rd6+92];
	xor.b32  	%r930, %r930, %r592;
	ld.global.u32 	%r593, [%rd6+96];
	xor.b32  	%r929, %r929, %r593;
$L__BB1_16:
	and.b32  	%r595, %r557, 32;
	setp.eq.s32 	%p10, %r595, 0;
	@%p10 bra 	$L__BB1_18;
	ld.global.u32 	%r596, [%rd6+100];
	xor.b32  	%r933, %r933, %r596;
	ld.global.u32 	%r597, [%rd6+104];
	xor.b32  	%r932, %r932, %r597;
	ld.global.u32 	%r598, [%rd6+108];
	xor.b32  	%r931, %r931, %r598;
	ld.global.u32 	%r599, [%rd6+112];
	xor.b32  	%r930, %r930, %r599;
	ld.global.u32 	%r600, [%rd6+116];
	xor.b32  	%r929, %r929, %r600;
$L__BB1_18:
	and.b32  	%r602, %r557, 64;
	setp.eq.s32 	%p11, %r602, 0;
	@%p11 bra 	$L__BB1_20;
	ld.global.u32 	%r603, [%rd6+120];
	xor.b32  	%r933, %r933, %r603;
	ld.global.u32 	%r604, [%rd6+124];
	xor.b32  	%r932, %r932, %r604;
	ld.global.u32 	%r605, [%rd6+128];
	xor.b32  	%r931, %r931, %r605;
	ld.global.u32 	%r606, [%rd6+132];
	xor.b32  	%r930, %r930, %r606;
	ld.global.u32 	%r607, [%rd6+136];
	xor.b32  	%r929, %r929, %r607;
$L__BB1_20:
	and.b32  	%r609, %r557, 128;
	setp.eq.s32 	%p12, %r609, 0;
	@%p12 bra 	$L__BB1_22;
	ld.global.u32 	%r610, [%rd6+140];
	xor.b32  	%r933, %r933, %r610;
	ld.global.u32 	%r611, [%rd6+144];
	xor.b32  	%r932, %r932, %r611;
	ld.global.u32 	%r612, [%rd6+148];
	xor.b32  	%r931, %r931, %r612;
	ld.global.u32 	%r613, [%rd6+152];
	xor.b32  	%r930, %r930, %r613;
	ld.global.u32 	%r614, [%rd6+156];
	xor.b32  	%r929, %r929, %r614;
$L__BB1_22:
	and.b32  	%r616, %r557, 256;
	setp.eq.s32 	%p13, %r616, 0;
	@%p13 bra 	$L__BB1_24;
	ld.global.u32 	%r617, [%rd6+160];
	xor.b32  	%r933, %r933, %r617;
	ld.global.u32 	%r618, [%rd6+164];
	xor.b32  	%r932, %r932, %r618;
	ld.global.u32 	%r619, [%rd6+168];
	xor.b32  	%r931, %r931, %r619;
	ld.global.u32 	%r620, [%rd6+172];
	xor.b32  	%r930, %r930, %r620;
	ld.global.u32 	%r621, [%rd6+176];
	xor.b32  	%r929, %r929, %r621;
$L__BB1_24:
	and.b32  	%r623, %r557, 512;
	setp.eq.s32 	%p14, %r623, 0;
	@%p14 bra 	$L__BB1_26;
	ld.global.u32 	%r624, [%rd6+180];
	xor.b32  	%r933, %r933, %r624;
	ld.global.u32 	%r625, [%rd6+184];
	xor.b32  	%r932, %r932, %r625;
	ld.global.u32 	%r626, [%rd6+188];
	xor.b32  	%r931, %r931, %r626;
	ld.global.u32 	%r627, [%rd6+192];
	xor.b32  	%r930, %r930, %r627;
	ld.global.u32 	%r628, [%rd6+196];
	xor.b32  	%r929, %r929, %r628;
$L__BB1_26:
	and.b32  	%r630, %r557, 1024;
	setp.eq.s32 	%p15, %r630, 0;
	@%p15 bra 	$L__BB1_28;
	ld.global.u32 	%r631, [%rd6+200];
	xor.b32  	%r933, %r933, %r631;
	ld.global.u32 	%r632, [%rd6+204];
	xor.b32  	%r932, %r932, %r632;
	ld.global.u32 	%r633, [%rd6+208];
	xor.b32  	%r931, %r931, %r633;
	ld.global.u32 	%r634, [%rd6+212];
	xor.b32  	%r930, %r930, %r634;
	ld.global.u32 	%r635, [%rd6+216];
	xor.b32  	%r929, %r929, %r635;
$L__BB1_28:
	and.b32  	%r637, %r557, 2048;
	setp.eq.s32 	%p16, %r637, 0;
	@%p16 bra 	$L__BB1_30;
	ld.global.u32 	%r638, [%rd6+220];
	xor.b32  	%r933, %r933, %r638;
	ld.global.u32 	%r639, [%rd6+224];
	xor.b32  	%r932, %r932, %r639;
	ld.global.u32 	%r640, [%rd6+228];
	xor.b32  	%r931, %r931, %r640;
	ld.global.u32 	%r641, [%rd6+232];
	xor.b32  	%r930, %r930, %r641;
	ld.global.u32 	%r642, [%rd6+236];
	xor.b32  	%r929, %r929, %r642;
$L__BB1_30:
	and.b32  	%r644, %r557, 4096;
	setp.eq.s32 	%p17, %r644, 0;
	@%p17 bra 	$L__BB1_32;
	ld.global.u32 	%r645, [%rd6+240];
	xor.b32  	%r933, %r933, %r645;
	ld.global.u32 	%r646, [%rd6+244];
	xor.b32  	%r932, %r932, %r646;
	ld.global.u32 	%r647, [%rd6+248];
	xor.b32  	%r931, %r931, %r647;
	ld.global.u32 	%r648, [%rd6+252];
	xor.b32  	%r930, %r930, %r648;
	ld.global.u32 	%r649, [%rd6+256];
	xor.b32  	%r929, %r929, %r649;
$L__BB1_32:
	and.b32  	%r651, %r557, 8192;
	setp.eq.s32 	%p18, %r651, 0;
	@%p18 bra 	$L__BB1_34;
	ld.global.u32 	%r652, [%rd6+260];
	xor.b32  	%r933, %r933, %r652;
	ld.global.u32 	%r653, [%rd6+264];
	xor.b32  	%r932, %r932, %r653;
	ld.global.u32 	%r654, [%rd6+268];
	xor.b32  	%r931, %r931, %r654;
	ld.global.u32 	%r655, [%rd6+272];
	xor.b32  	%r930, %r930, %r655;
	ld.global.u32 	%r656, [%rd6+276];
	xor.b32  	%r929, %r929, %r656;
$L__BB1_34:
	and.b32  	%r658, %r557, 16384;
	setp.eq.s32 	%p19, %r658, 0;
	@%p19 bra 	$L__BB1_36;
	ld.global.u32 	%r659, [%rd6+280];
	xor.b32  	%r933, %r933, %r659;
	ld.global.u32 	%r660, [%rd6+284];
	xor.b32  	%r932, %r932, %r660;
	ld.global.u32 	%r661, [%rd6+288];
	xor.b32  	%r931, %r931, %r661;
	ld.global.u32 	%r662, [%rd6+292];
	xor.b32  	%r930, %r930, %r662;
	ld.global.u32 	%r663, [%rd6+296];
	xor.b32  	%r929, %r929, %r663;
$L__BB1_36:
	and.b32  	%r665, %r557, 32768;
	setp.eq.s32 	%p20, %r665, 0;
	@%p20 bra 	$L__BB1_38;
	ld.global.u32 	%r666, [%rd6+300];
	xor.b32  	%r933, %r933, %r666;
	ld.global.u32 	%r667, [%rd6+304];
	xor.b32  	%r932, %r932, %r667;
	ld.global.u32 	%r668, [%rd6+308];
	xor.b32  	%r931, %r931, %r668;
	ld.global.u32 	%r669, [%rd6+312];
	xor.b32  	%r930, %r930, %r669;
	ld.global.u32 	%r670, [%rd6+316];
	xor.b32  	%r929, %r929, %r670;
$L__BB1_38:
	add.s32 	%r928, %r928, 16;
	setp.ne.s32 	%p21, %r928, 32;
	@%p21 bra 	$L__BB1_6;
	mad.lo.s32 	%r671, %r922, -31, %r15;
	add.s32 	%r922, %r671, 1;
	setp.ne.s32 	%p22, %r922, 5;
	@%p22 bra 	$L__BB1_5;
	st.local.u32 	[%rd1+4], %r933;
	st.local.v2.u32 	[%rd1+8], {%r932, %r931};
	st.local.v2.u32 	[%rd1+16], {%r930, %r929};
	setp.eq.s64 	%p23, %rd4, 1;
	@%p23 bra 	$L__BB1_115;
	mov.b32 	%r929, 0;
	mov.u32 	%r1022, %r929;
	mov.u32 	%r1023, %r929;
	mov.u32 	%r1024, %r929;
	mov.u32 	%r933, %r929;
	mov.u32 	%r1014, %r929;
$L__BB1_42:
	mul.wide.u32 	%rd18, %r1014, 4;
	add.s64 	%rd19, %rd1, %rd18;
	ld.local.u32 	%r190, [%rd19+4];
	shl.b32 	%r191, %r1014, 5;
	mov.b32 	%r1020, 0;
$L__BB1_43:
	.pragma "nounroll";
	shr.u32 	%r674, %r190, %r1020;
	and.b32  	%r675, %r674, 1;
	setp.eq.b32 	%p24, %r675, 1;
	not.pred 	%p25, %p24;
	add.s32 	%r676, %r191, %r1020;
	mul.lo.s32 	%r677, %r676, 5;
	mul.wide.u32 	%rd20, %r677, 4;
	add.s64 	%rd7, %rd5, %rd20;
	@%p25 bra 	$L__BB1_45;
	ld.global.u32 	%r678, [%rd7];
	xor.b32  	%r933, %r933, %r678;
	ld.global.u32 	%r679, [%rd7+4];
	xor.b32  	%r1024, %r1024, %r679;
	ld.global.u32 	%r680, [%rd7+8];
	xor.b32  	%r1023, %r1023, %r680;
	ld.global.u32 	%r681, [%rd7+12];
	xor.b32  	%r1022, %r1022, %r681;
	ld.global.u32 	%r682, [%rd7+16];
	xor.b32  	%r929, %r929, %r682;
$L__BB1_45:
	and.b32  	%r684, %r674, 2;
	setp.eq.s32 	%p26, %r684, 0;
	@%p26 bra 	$L__BB1_47;
	ld.global.u32 	%r685, [%rd7+20];
	xor.b32  	%r933, %r933, %r685;
	ld.global.u32 	%r686, [%rd7+24];
	xor.b32  	%r1024, %r1024, %r686;
	ld.global.u32 	%r687, [%rd7+28];
	xor.b32  	%r1023, %r1023, %r687;
	ld.global.u32 	%r688, [%rd7+32];
	xor.b32  	%r1022, %r1022, %r688;
	ld.global.u32 	%r689, [%rd7+36];
	xor.b32  	%r929, %r929, %r689;
$L__BB1_47:
	and.b32  	%r691, %r674, 4;
	setp.eq.s32 	%p27, %r691, 0;
	@%p27 bra 	$L__BB1_49;
	ld.global.u32 	%r692, [%rd7+40];
	xor.b32  	%r933, %r933, %r692;
	ld.global.u32 	%r693, [%rd7+44];
	xor.b32  	%r1024, %r1024, %r693;
	ld.global.u32 	%r694, [%rd7+48];
	xor.b32  	%r1023, %r1023, %r694;
	ld.global.u32 	%r695, [%rd7+52];
	xor.b32  	%r1022, %r1022, %r695;
	ld.global.u32 	%r696, [%rd7+56];
	xor.b32  	%r929, %r929, %r696;
$L__BB1_49:
	and.b32  	%r698, %r674, 8;
	setp.eq.s32 	%p28, %r698, 0;
	@%p28 bra 	$L__BB1_51;
	ld.global.u32 	%r699, [%rd7+60];
	xor.b32  	%r933, %r933, %r699;
	ld.global.u32 	%r700, [%rd7+64];
	xor.b32  	%r1024, %r1024, %r700;
	ld.global.u32 	%r701, [%rd7+68];
	xor.b32  	%r1023, %r1023, %r701;
	ld.global.u32 	%r702, [%rd7+72];
	xor.b32  	%r1022, %r1022, %r702;
	ld.global.u32 	%r703, [%rd7+76];
	xor.b32  	%r929, %r929, %r703;
$L__BB1_51:
	and.b32  	%r705, %r674, 16;
	setp.eq.s32 	%p29, %r705, 0;
	@%p29 bra 	$L__BB1_53;
	ld.global.u32 	%r706, [%rd7+80];
	xor.b32  	%r933, %r933, %r706;
	ld.global.u32 	%r707, [%rd7+84];
	xor.b32  	%r1024, %r1024, %r707;
	ld.global.u32 	%r708, [%rd7+88];
	xor.b32  	%r1023, %r1023, %r708;
	ld.global.u32 	%r709, [%rd7+92];
	xor.b32  	%r1022, %r1022, %r709;
	ld.global.u32 	%r710, [%rd7+96];
	xor.b32  	%r929, %r929, %r710;
$L__BB1_53:
	and.b32  	%r712, %r674, 32;
	setp.eq.s32 	%p30, %r712, 0;
	@%p30 bra 	$L__BB1_55;
	ld.global.u32 	%r713, [%rd7+100];
	xor.b32  	%r933, %r933, %r713;
	ld.global.u32 	%r714, [%rd7+104];
	xor.b32  	%r1024, %r1024, %r714;
	ld.global.u32 	%r715, [%rd7+108];
	xor.b32  	%r1023, %r1023, %r715;
	ld.global.u32 	%r716, [%rd7+112];
	xor.b32  	%r1022, %r1022, %r716;
	ld.global.u32 	%r717, [%rd7+116];
	xor.b32  	%r929, %r929, %r717;
$L__BB1_55:
	and.b32  	%r719, %r674, 64;
	setp.eq.s32 	%p31, %r719, 0;
	@%p31 bra 	$L__BB1_57;
	ld.global.u32 	%r720, [%rd7+120];
	xor.b32  	%r933, %r933, %r720;
	ld.global.u32 	%r721, [%rd7+124];
	xor.b32  	%r1024, %r1024, %r721;
	ld.global.u32 	%r722, [%rd7+128];
	xor.b32  	%r1023, %r1023, %r722;
	ld.global.u32 	%r723, [%rd7+132];
	xor.b32  	%r1022, %r1022, %r723;
	ld.global.u32 	%r724, [%rd7+136];
	xor.b32  	%r929, %r929, %r724;
$L__BB1_57:
	and.b32  	%r726, %r674, 128;
	setp.eq.s32 	%p32, %r726, 0;
	@%p32 bra 	$L__BB1_59;
	ld.global.u32 	%r727, [%rd7+140];
	xor.b32  	%r933, %r933, %r727;
	ld.global.u32 	%r728, [%rd7+144];
	xor.b32  	%r1024, %r1024, %r728;
	ld.global.u32 	%r729, [%rd7+148];
	xor.b32  	%r1023, %r1023, %r729;
	ld.global.u32 	%r730, [%rd7+152];
	xor.b32  	%r1022, %r1022, %r730;
	ld.global.u32 	%r731, [%rd7+156];
	xor.b32  	%r929, %r929, %r731;
$L__BB1_59:
	and.b32  	%r733, %r674, 256;
	setp.eq.s32 	%p33, %r733, 0;
	@%p33 bra 	$L__BB1_61;
	ld.global.u32 	%r734, [%rd7+160];
	xor.b32  	%r933, %r933, %r734;
	ld.global.u32 	%r735, [%rd7+164];
	xor.b32  	%r1024, %r1024, %r735;
	ld.global.u32 	%r736, [%rd7+168];
	xor.b32  	%r1023, %r1023, %r736;
	ld.global.u32 	%r737, [%rd7+172];
	xor.b32  	%r1022, %r1022, %r737;
	ld.global.u32 	%r738, [%rd7+176];
	xor.b32  	%r929, %r929, %r738;
$L__BB1_61:
	and.b32  	%r740, %r674, 512;
	setp.eq.s32 	%p34, %r740, 0;
	@%p34 bra 	$L__BB1_63;
	ld.global.u32 	%r741, [%rd7+180];
	xor.b32  	%r933, %r933, %r741;
	ld.global.u32 	%r742, [%rd7+184];
	xor.b32  	%r1024, %r1024, %r742;
	ld.global.u32 	%r743, [%rd7+188];
	xor.b32  	%r1023, %r1023, %r743;
	ld.global.u32 	%r744, [%rd7+192];
	xor.b32  	%r1022, %r1022, %r744;
	ld.global.u32 	%r745, [%rd7+196];
	xor.b32  	%r929, %r929, %r745;
$L__BB1_63:
	and.b32  	%r747, %r674, 1024;
	setp.eq.s32 	%p35, %r747, 0;
	@%p35 bra 	$L__BB1_65;
	ld.global.u32 	%r748, [%rd7+200];
	xor.b32  	%r933, %r933, %r748;
	ld.global.u32 	%r749, [%rd7+204];
	xor.b32  	%r1024, %r1024, %r749;
	ld.global.u32 	%r750, [%rd7+208];
	xor.b32  	%r1023, %r1023, %r750;
	ld.global.u32 	%r751, [%rd7+212];
	xor.b32  	%r1022, %r1022, %r751;
	ld.global.u32 	%r752, [%rd7+216];
	xor.b32  	%r929, %r929, %r752;
$L__BB1_65:
	and.b32  	%r754, %r674, 2048;
	setp.eq.s32 	%p36, %r754, 0;
	@%p36 bra 	$L__BB1_67;
	ld.global.u32 	%r755, [%rd7+220];
	xor.b32  	%r933, %r933, %r755;
	ld.global.u32 	%r756, [%rd7+224];
	xor.b32  	%r1024, %r1024, %r756;
	ld.global.u32 	%r757, [%rd7+228];
	xor.b32  	%r1023, %r1023, %r757;
	ld.global.u32 	%r758, [%rd7+232];
	xor.b32  	%r1022, %r1022, %r758;
	ld.global.u32 	%r759, [%rd7+236];
	xor.b32  	%r929, %r929, %r759;
$L__BB1_67:
	and.b32  	%r761, %r674, 4096;
	setp.eq.s32 	%p37, %r761, 0;
	@%p37 bra 	$L__BB1_69;
	ld.global.u32 	%r762, [%rd7+240];
	xor.b32  	%r933, %r933, %r762;
	ld.global.u32 	%r763, [%rd7+244];
	xor.b32  	%r1024, %r1024, %r763;
	ld.global.u32 	%r764, [%rd7+248];
	xor.b32  	%r1023, %r1023, %r764;
	ld.global.u32 	%r765, [%rd7+252];
	xor.b32  	%r1022, %r1022, %r765;
	ld.global.u32 	%r766, [%rd7+256];
	xor.b32  	%r929, %r929, %r766;
$L__BB1_69:
	and.b32  	%r768, %r674, 8192;
	setp.eq.s32 	%p38, %r768, 0;
	@%p38 bra 	$L__BB1_71;
	ld.global.u32 	%r769, [%rd7+260];
	xor.b32  	%r933, %r933, %r769;
	ld.global.u32 	%r770, [%rd7+264];
	xor.b32  	%r1024, %r1024, %r770;
	ld.global.u32 	%r771, [%rd7+268];
	xor.b32  	%r1023, %r1023, %r771;
	ld.global.u32 	%r772, [%rd7+272];
	xor.b32  	%r1022, %r1022, %r772;
	ld.global.u32 	%r773, [%rd7+276];
	xor.b32  	%r929, %r929, %r773;
$L__BB1_71:
	and.b32  	%r775, %r674, 16384;
	setp.eq.s32 	%p39, %r775, 0;
	@%p39 bra 	$L__BB1_73;
	ld.global.u32 	%r776, [%rd7+280];
	xor.b32  	%r933, %r933, %r776;
	ld.global.u32 	%r777, [%rd7+284];
	xor.b32  	%r1024, %r1024, %r777;
	ld.global.u32 	%r778, [%rd7+288];
	xor.b32  	%r1023, %r1023, %r778;
	ld.global.u32 	%r779, [%rd7+292];
	xor.b32  	%r1022, %r1022, %r779;
	ld.global.u32 	%r780, [%rd7+296];
	xor.b32  	%r929, %r929, %r780;
$L__BB1_73:
	and.b32  	%r782, %r674, 32768;
	setp.eq.s32 	%p40, %r782, 0;
	@%p40 bra 	$L__BB1_75;
	ld.global.u32 	%r783, [%rd7+300];
	xor.b32  	%r933, %r933, %r783;
	ld.global.u32 	%r784, [%rd7+304];
	xor.b32  	%r1024, %r1024, %r784;
	ld.global.u32 	%r785, [%rd7+308];
	xor.b32  	%r1023, %r1023, %r785;
	ld.global.u32 	%r786, [%rd7+312];
	xor.b32  	%r1022, %r1022, %r786;
	ld.global.u32 	%r787, [%rd7+316];
	xor.b32  	%r929, %r929, %r787;
$L__BB1_75:
	add.s32 	%r1020, %r1020, 16;
	setp.ne.s32 	%p41, %r1020, 32;
	@%p41 bra 	$L__BB1_43;
	mad.lo.s32 	%r788, %r1014, -31, %r191;
	add.s32 	%r1014, %r788, 1;
	setp.ne.s32 	%p42, %r1014, 5;
	@%p42 bra 	$L__BB1_42;
	st.local.u32 	[%rd1+4], %r933;
	st.local.v2.u32 	[%rd1+8], {%r1024, %r1023};
	st.local.v2.u32 	[%rd1+16], {%r1022, %r929};
	setp.ne.s64 	%p43, %rd4, 3;
	@%p43 bra 	$L__BB1_115;
	mov.b32 	%r929, 0;
	mov.u32 	%r1114, %r929;
	mov.u32 	%r1115, %r929;
	mov.u32 	%r1116, %r929;
	mov.u32 	%r933, %r929;
	mov.u32 	%r1106, %r929;
$L__BB1_79:
	mul.wide.u32 	%rd21, %r1106, 4;
	add.s64 	%rd22, %rd1, %rd21;
	ld.local.u32 	%r366, [%rd22+4];
	shl.b32 	%r367, %r1106, 5;
	mov.b32 	%r1112, 0;
$L__BB1_80:
	.pragma "nounroll";
	shr.u32 	%r791, %r366, %r1112;
	and.b32  	%r792, %r791, 1;
	setp.eq.b32 	%p44, %r792, 1;
	not.pred 	%p45, %p44;
	add.s32 	%r793, %r367, %r1112;
	mul.lo.s32 	%r794, %r793, 5;
	mul.wide.u32 	%rd23, %r794, 4;
	add.s64 	%rd8, %rd5, %rd23;
	@%p45 bra 	$L__BB1_82;
	ld.global.u32 	%r795, [%rd8];
	xor.b32  	%r933, %r933, %r795;
	ld.global.u32 	%r796, [%rd8+4];
	xor.b32  	%r1116, %r1116, %r796;
	ld.global.u32 	%r797, [%rd8+8];
	xor.b32  	%r1115, %r1115, %r797;
	ld.global.u32 	%r798, [%rd8+12];
	xor.b32  	%r1114, %r1114, %r798;
	ld.global.u32 	%r799, [%rd8+16];
	xor.b32  	%r929, %r929, %r799;
$L__BB1_82:
	and.b32  	%r801, %r791, 2;
	setp.eq.s32 	%p46, %r801, 0;
	@%p46 bra 	$L__BB1_84;
	ld.global.u32 	%r802, [%rd8+20];
	xor.b32  	%r933, %r933, %r802;
	ld.global.u32 	%r803, [%rd8+24];
	xor.b32  	%r1116, %r1116, %r803;
	ld.global.u32 	%r804, [%rd8+28];
	xor.b32  	%r1115, %r1115, %r804;
	ld.global.u32 	%r805, [%rd8+32];
	xor.b32  	%r1114, %r1114, %r805;
	ld.global.u32 	%r806, [%rd8+36];
	xor.b32  	%r929, %r929, %r806;
$L__BB1_84:
	and.b32  	%r808, %r791, 4;
	setp.eq.s32 	%p47, %r808, 0;
	@%p47 bra 	$L__BB1_86;
	ld.global.u32 	%r809, [%rd8+40];
	xor.b32  	%r933, %r933, %r809;
	ld.global.u32 	%r810, [%rd8+44];
	xor.b32  	%r1116, %r1116, %r810;
	ld.global.u32 	%r811, [%rd8+48];
	xor.b32  	%r1115, %r1115, %r811;
	ld.global.u32 	%r812, [%rd8+52];
	xor.b32  	%r1114, %r1114, %r812;
	ld.global.u32 	%r813, [%rd8+56];
	xor.b32  	%r929, %r929, %r813;
$L__BB1_86:
	and.b32  	%r815, %r791, 8;
	setp.eq.s32 	%p48, %r815, 0;
	@%p48 bra 	$L__BB1_88;
	ld.global.u32 	%r816, [%rd8+60];
	xor.b32  	%r933, %r933, %r816;
	ld.global.u32 	%r817, [%rd8+64];
	xor.b32  	%r1116, %r1116, %r817;
	ld.global.u32 	%r818, [%rd8+68];
	xor.b32  	%r1115, %r1115, %r818;
	ld.global.u32 	%r819, [%rd8+72];
	xor.b32  	%r1114, %r1114, %r819;
	ld.global.u32 	%r820, [%rd8+76];
	xor.b32  	%r929, %r929, %r820;
$L__BB1_88:
	and.b32  	%r822, %r791, 16;
	setp.eq.s32 	%p49, %r822, 0;
	@%p49 bra 	$L__BB1_90;
	ld.global.u32 	%r823, [%rd8+80];
	xor.b32  	%r933, %r933, %r823;
	ld.global.u32 	%r824, [%rd8+84];
	xor.b32  	%r1116, %r1116, %r824;
	ld.global.u32 	%r825, [%rd8+88];
	xor.b32  	%r1115, %r1115, %r825;
	ld.global.u32 	%r826, [%rd8+92];
	xor.b32  	%r1114, %r1114, %r826;
	ld.global.u32 	%r827, [%rd8+96];
	xor.b32  	%r929, %r929, %r827;
$L__BB1_90:
	and.b32  	%r829, %r791, 32;
	setp.eq.s32 	%p50, %r829, 0;
	@%p50 bra 	$L__BB1_92;
	ld.global.u32 	%r830, [%rd8+100];
	xor.b32  	%r933, %r933, %r830;
	ld.global.u32 	%r831, [%rd8+104];
	xor.b32  	%r1116, %r1116, %r831;
	ld.global.u32 	%r832, [%rd8+108];
	xor.b32  	%r1115, %r1115, %r832;
	ld.global.u32 	%r833, [%rd8+112];
	xor.b32  	%r1114, %r1114, %r833;
	ld.global.u32 	%r834, [%rd8+116];
	xor.b32  	%r929, %r929, %r834;
$L__BB1_92:
	and.b32  	%r836, %r791, 64;
	setp.eq.s32 	%p51, %r836, 0;
	@%p51 bra 	$L__BB1_94;
	ld.global.u32 	%r837, [%rd8+120];
	xor.b32  	%r933, %r933, %r837;
	ld.global.u32 	%r838, [%rd8+124];
	xor.b32  	%r1116, %r1116, %r838;
	ld.global.u32 	%r839, [%rd8+128];
	xor.b32  	%r1115, %r1115, %r839;
	ld.global.u32 	%r840, [%rd8+132];
	xor.b32  	%r1114, %r1114, %r840;
	ld.global.u32 	%r841, [%rd8+136];
	xor.b32  	%r929, %r929, %r841;
$L__BB1_94:
	and.b32  	%r843, %r791, 128;
	setp.eq.s32 	%p52, %r843, 0;
	@%p52 bra 	$L__BB1_96;
	ld.global.u32 	%r844, [%rd8+140];
	xor.b32  	%r933, %r933, %r844;
	ld.global.u32 	%r845, [%rd8+144];
	xor.b32  	%r1116, %r1116, %r845;
	ld.global.u32 	%r846, [%rd8+148];
	xor.b32  	%r1115, %r1115, %r846;
	ld.global.u32 	%r847, [%rd8+152];
	xor.b32  	%r1114, %r1114, %r847;
	ld.global.u32 	%r848, [%rd8+156];
	xor.b32  	%r929, %r929, %r848;
$L__BB1_96:
	and.b32  	%r850, %r791, 256;
	setp.eq.s32 	%p53, %r850, 0;
	@%p53 bra 	$L__BB1_98;
	ld.global.u32 	%r851, [%rd8+160];
	xor.b32  	%r933, %r933, %r851;
	ld.global.u32 	%r852, [%rd8+164];
	xor.b32  	%r1116, %r1116, %r852;
	ld.global.u32 	%r853, [%rd8+168];
	xor.b32  	%r1115, %r1115, %r853;
	ld.global.u32 	%r854, [%rd8+172];
	xor.b32  	%r1114, %r1114, %r854;
	ld.global.u32 	%r855, [%rd8+176];
	xor.b32  	%r929, %r929, %r855;
$L__BB1_98:
	and.b32  	%r857, %r791, 512;
	setp.eq.s32 	%p54, %r857, 0;
	@%p54 bra 	$L__BB1_100;
	ld.global.u32 	%r858, [%rd8+180];
	xor.b32  	%r933, %r933, %r858;
	ld.global.u32 	%r859, [%rd8+184];
	xor.b32  	%r1116, %r1116, %r859;
	ld.global.u32 	%r860, [%rd8+188];
	xor.b32  	%r1115, %r1115, %r860;
	ld.global.u32 	%r861, [%rd8+192];
	xor.b32  	%r1114, %r1114, %r861;
	ld.global.u32 	%r862, [%rd8+196];
	xor.b32  	%r929, %r929, %r862;
$L__BB1_100:
	and.b32  	%r864, %r791, 1024;
	setp.eq.s32 	%p55, %r864, 0;
	@%p55 bra 	$L__BB1_102;
	ld.global.u32 	%r865, [%rd8+200];
	xor.b32  	%r933, %r933, %r865;
	ld.global.u32 	%r866, [%rd8+204];
	xor.b32  	%r1116, %r1116, %r866;
	ld.global.u32 	%r867, [%rd8+208];
	xor.b32  	%r1115, %r1115, %r867;
	ld.global.u32 	%r868, [%rd8+212];
	xor.b32  	%r1114, %r1114, %r868;
	ld.global.u32 	%r869, [%rd8+216];
	xor.b32  	%r929, %r929, %r869;
$L__BB1_102:
	and.b32  	%r871, %r791, 2048;
	setp.eq.s32 	%p56, %r871, 0;
	@%p56 bra 	$L__BB1_104;
	ld.global.u32 	%r872, [%rd8+220];
	xor.b32  	%r933, %r933, %r872;
	ld.global.u32 	%r873, [%rd8+224];
	xor.b32  	%r1116, %r1116, %r873;
	ld.global.u32 	%r874, [%rd8+228];
	xor.b32  	%r1115, %r1115, %r874;
	ld.global.u32 	%r875, [%rd8+232];
	xor.b32  	%r1114, %r1114, %r875;
	ld.global.u32 	%r876, [%rd8+236];
	xor.b32  	%r929, %r929, %r876;
$L__BB1_104:
	and.b32  	%r878, %r791, 4096;
	setp.eq.s32 	%p57, %r878, 0;
	@%p57 bra 	$L__BB1_106;
	ld.global.u32 	%r879, [%rd8+240];
	xor.b32  	%r933, %r933, %r879;
	ld.global.u32 	%r880, [%rd8+244];
	xor.b32  	%r1116, %r1116, %r880;
	ld.global.u32 	%r881, [%rd8+248];
	xor.b32  	%r1115, %r1115, %r881;
	ld.global.u32 	%r882, [%rd8+252];
	xor.b32  	%r1114, %r1114, %r882;
	ld.global.u32 	%r883, [%rd8+256];
	xor.b32  	%r929, %r929, %r883;
$L__BB1_106:
	and.b32  	%r885, %r791, 8192;
	setp.eq.s32 	%p58, %r885, 0;
	@%p58 bra 	$L__BB1_108;
	ld.global.u32 	%r886, [%rd8+260];
	xor.b32  	%r933, %r933, %r886;
	ld.global.u32 	%r887, [%rd8+264];
	xor.b32  	%r1116, %r1116, %r887;
	ld.global.u32 	%r888, [%rd8+268];
	xor.b32  	%r1115, %r1115, %r888;
	ld.global.u32 	%r889, [%rd8+272];
	xor.b32  	%r1114, %r1114, %r889;
	ld.global.u32 	%r890, [%rd8+276];
	xor.b32  	%r929, %r929, %r890;
$L__BB1_108:
	and.b32  	%r892, %r791, 16384;
	setp.eq.s32 	%p59, %r892, 0;
	@%p59 bra 	$L__BB1_110;
	ld.global.u32 	%r893, [%rd8+280];
	xor.b32  	%r933, %r933, %r893;
	ld.global.u32 	%r894, [%rd8+284];
	xor.b32  	%r1116, %r1116, %r894;
	ld.global.u32 	%r895, [%rd8+288];
	xor.b32  	%r1115, %r1115, %r895;
	ld.global.u32 	%r896, [%rd8+292];
	xor.b32  	%r1114, %r1114, %r896;
	ld.global.u32 	%r897, [%rd8+296];
	xor.b32  	%r929, %r929, %r897;
$L__BB1_110:
	and.b32  	%r899, %r791, 32768;
	setp.eq.s32 	%p60, %r899, 0;
	@%p60 bra 	$L__BB1_112;
	ld.global.u32 	%r900, [%rd8+300];
	xor.b32  	%r933, %r933, %r900;
	ld.global.u32 	%r901, [%rd8+304];
	xor.b32  	%r1116, %r1116, %r901;
	ld.global.u32 	%r902, [%rd8+308];
	xor.b32  	%r1115, %r1115, %r902;
	ld.global.u32 	%r903, [%rd8+312];
	xor.b32  	%r1114, %r1114, %r903;
	ld.global.u32 	%r904, [%rd8+316];
	xor.b32  	%r929, %r929, %r904;
$L__BB1_112:
	add.s32 	%r1112, %r1112, 16;
	setp.ne.s32 	%p61, %r1112, 32;
	@%p61 bra 	$L__BB1_80;
	mad.lo.s32 	%r905, %r1106, -31, %r367;
	add.s32 	%r1106, %r905, 1;
	setp.ne.s32 	%p62, %r1106, 5;
	@%p62 bra 	$L__BB1_79;
	st.local.u32 	[%rd1+4], %r933;
	st.local.v2.u32 	[%rd1+8], {%r1116, %r1115};
	st.local.v2.u32 	[%rd1+16], {%r1114, %r929};
$L__BB1_115:
	shr.u64 	%rd26, %rd3, 2;
	add.s32 	%r916, %r916, 1;
	setp.gt.u64 	%p63, %rd3, 3;
	@%p63 bra 	$L__BB1_3;
$L__BB1_116:
	shr.u32 	%r906, %r933, 2;
	xor.b32  	%r907, %r906, %r933;
	shl.b32 	%r908, %r929, 4;
	shl.b32 	%r909, %r907, 1;
	xor.b32  	%r910, %r909, %r908;
	xor.b32  	%r911, %r910, %r907;
	xor.b32  	%r912, %r911, %r929;
	add.s32 	%r913, %r2, %r912;
	cvt.u16.u32 	%rs1, %r913;
	add.s16 	%rs2, %rs1, 69;
	cvta.to.global.u64 	%rd24, %rd10;
	add.s64 	%rd25, %rd24, %rd2;
	st.global.u8 	[%rd25], %rs2;
$L__BB1_117:
	ret;

}
	// .globl	_Z10ReLU_floatPf
.visible .entry _Z10ReLU_floatPf(
	.param .u64 .ptr .align 1 _Z10ReLU_floatPf_param_0
)
{
	.reg .pred 	%p<3>;
	.reg .b32 	%r<5>;
	.reg .b32 	%f<3>;
	.reg .b64 	%rd<5>;

	ld.param.u64 	%rd1, [_Z10ReLU_floatPf_param_0];
	mov.u32 	%r2, %ctaid.x;
	mov.u32 	%r3, %ntid.x;
	mov.u32 	%r4, %tid.x;
	mad.lo.s32 	%r1, %r2, %r3, %r4;
	setp.gt.s32 	%p1, %r1, 67108863;
	@%p1 bra 	$L__BB2_2;
	cvta.to.global.u64 	%rd2, %rd1;
	mul.wide.s32 	%rd3, %r1, 4;
	add.s64 	%rd4, %rd2, %rd3;
	ld.global.f32 	%f1, [%rd4];
	setp.ge.f32 	%p2, %f1, 0f00000000;
	selp.f32 	%f2, %f1, 0f00000000, %p2;
	st.global.f32 	[%rd4], %f2;
$L__BB2_2:
	ret;

}
	// .globl	_Z11ReLU_doublePd
.visible .entry _Z11ReLU_doublePd(
	.param .u64 .ptr .align 1 _Z11ReLU_doublePd_param_0
)
{
	.reg .pred 	%p<3>;
	.reg .b32 	%r<5>;
	.reg .b64 	%rd<5>;
	.reg .b64 	%fd<3>;

	ld.param.u64 	%rd1, [_Z11ReLU_doublePd_param_0];
	mov.u32 	%r2, %ctaid.x;
	mov.u32 	%r3, %ntid.x;
	mov.u32 	%r4, %tid.x;
	mad.lo.s32 	%r1, %r2, %r3, %r4;
	setp.gt.s32 	%p1, %r1, 67108863;
	@%p1 bra 	$L__BB3_2;
	cvta.to.global.u64 	%rd2, %rd1;
	mul.wide.s32 	%rd3, %r1, 8;
	add.s64 	%rd4, %rd2, %rd3;
	ld.global.f64 	%fd1, [%rd4];
	setp.ge.f64 	%p2, %fd1, 0d0000000000000000;
	selp.f64 	%fd2, %fd1, 0d0000000000000000, %p2;
	st.global.f64 	[%rd4], %fd2;
$L__BB3_2:
	ret;

}
	// .globl	_Z9ReLU_halfP6__half
.visible .entry _Z9ReLU_halfP6__half(
	.param .u64 .ptr .align 1 _Z9ReLU_halfP6__half_param_0
)
{
	.reg .pred 	%p<3>;
	.reg .b16 	%rs<6>;
	.reg .b32 	%r<5>;
	.reg .b32 	%f<2>;
	.reg .b64 	%rd<5>;

	ld.param.u64 	%rd1, [_Z9ReLU_halfP6__half_param_0];
	mov.u32 	%r2, %ctaid.x;
	mov.u32 	%r3, %ntid.x;
	mov.u32 	%r4, %tid.x;
	mad.lo.s32 	%r1, %r2, %r3, %r4;
	setp.gt.s32 	%p1, %r1, 67108863;
	@%p1 bra 	$L__BB4_2;
	cvta.to.global.u64 	%rd2, %rd1;
	mul.wide.s32 	%rd3, %r1, 2;
	add.s64 	%rd4, %rd2, %rd3;
	ld.global.u16 	%rs3, [%rd4];
	mov.f32 	%f1, 0f00000000;
	// begin inline asm
	{  cvt.rn.f16.f32 %rs1, %f1;}

	// end inline asm
	// begin inline asm
	{ .reg .pred __$temp3;
  setp.ge.f16  __$temp3, %rs3, %rs1;
  selp.u16 %rs2, 1, 0, __$temp3;}
	// end inline asm
	setp.eq.s16 	%p2, %rs2, 0;
	selp.b16 	%rs5, %rs1, %rs3, %p2;
	st.global.u16 	[%rd4], %rs5;
$L__BB4_2:
	ret;

}
	// .globl	_Z8ReLU_intPa
.visible .entry _Z8ReLU_intPa(
	.param .u64 .ptr .align 1 _Z8ReLU_intPa_param_0
)
{
	.reg .pred 	%p<2>;
	.reg .b16 	%rs<3>;
	.reg .b32 	%r<5>;
	.reg .b64 	%rd<5>;

	ld.param.u64 	%rd1, [_Z8ReLU_intPa_param_0];
	mov.u32 	%r2, %ctaid.x;
	mov.u32 	%r3, %ntid.x;
	mov.u32 	%r4, %tid.x;
	mad.lo.s32 	%r1, %r2, %r3, %r4;
	setp.gt.s32 	%p1, %r1, 67108863;
	@%p1 bra 	$L__BB5_2;
	cvta.to.global.u64 	%rd2, %rd1;
	cvt.s64.s32 	%rd3, %r1;
	add.s64 	%rd4, %rd2, %rd3;
	ld.global.s8 	%rs1, [%rd4];
	max.s16 	%rs2, %rs1, 0;
	st.global.u8 	[%rd4], %rs2;
$L__BB5_2:
	ret;

}


// ===== COMPILED SASS (sm_100) =====

	.target	sm_100

	.elftype	@"ET_EXEC"


//--------------------- .note.nv.tkinfo           --------------------------
	.section	.note.nv.tkinfo,"",@"SHT_NOTE"
	.sectionflags	@"SHF_NOTE_NV_TKINFO"
	.tkinfo
        /*0018*/ 	.word	0x00000002
        /*0030*/ 	.string	""
        /*0030*/ 	.string	"ptxas"
        /*0030*/ 	.string	"Cuda compilation tools, release 13.0, V13.0.88"
        /*0030*/ 	.string	"Build cuda_13.0.r13.0/compiler.36424714_0"
        /*0030*/ 	.string	"-arch sm_100 -m 64 "



//--------------------- .note.nv.cuinfo           --------------------------
	.section	.note.nv.cuinfo,"",@"SHT_NOTE"
	.sectionflags	@"SHF_NOTE_NV_CUINFO"
        /*0018*/ 	.short	0x0002
        /*001a*/ 	.short	0x0064
        /*001c*/ 	.short	0x0082
	.zero		2


//--------------------- .nv.info                  --------------------------
	.section	.nv.info,"",@"SHT_CUDA_INFO"
	.align	4


	//----- nvinfo : EIATTR_REGCOUNT
	.align		4
        /*0000*/ 	.byte	0x04, 0x2f
        /*0002*/ 	.short	(.L_10 - .L_9)
	.align		4
.L_9:
        /*0004*/ 	.word	index@(_Z4initPvim)
        /*0008*/ 	.word	0x0000001f


	//----- nvinfo : EIATTR_FRAME_SIZE
	.align		4
.L_10:
        /*000c*/ 	.byte	0x04, 0x11
        /*000e*/ 	.short	(.L_12 - .L_11)
	.align		4
.L_11:
        /*0010*/ 	.word	index@(_Z4initPvim)
        /*0014*/ 	.word	0x00000030


	//----- nvinfo : EIATTR_REGCOUNT
	.align		4
.L_12:
        /*0018*/ 	.byte	0x04, 0x2f
        /*001a*/ 	.short	(.L_14 - .L_13)
	.align		4
.L_13:
        /*001c*/ 	.word	index@(_Z9init_int8Pvm)
        /*0020*/ 	.word	0x0000001f


	//----- nvinfo : EIATTR_FRAME_SIZE
	.align		4
.L_14:
        /*0024*/ 	.byte	0x04, 0x11
        /*0026*/ 	.short	(.L_16 - .L_15)
	.align		4
.L_15:
        /*0028*/ 	.word	index@(_Z9init_int8Pvm)
        /*002c*/ 	.word	0x00000030


	//----- nvinfo : EIATTR_REGCOUNT
	.align		4
.L_16:
        /*0030*/ 	.byte	0x04, 0x2f
        /*0032*/ 	.short	(.L_18 - .L_17)
	.align		4
.L_17:
        /*0034*/ 	.word	index@(_Z10ReLU_floatPf)
        /*0038*/ 	.word	0x00000008


	//----- nvinfo : EIATTR_FRAME_SIZE
	.align		4
.L_18:
        /*003c*/ 	.byte	0x04, 0x11
        /*003e*/ 	.short	(.L_20 - .L_19)
	.align		4
.L_19:
        /*0040*/ 	.word	index@(_Z10ReLU_floatPf)
        /*0044*/ 	.word	0x00000000


	//----- nvinfo : EIATTR_REGCOUNT
	.align		4
.L_20:
        /*0048*/ 	.byte	0x04, 0x2f
        /*004a*/ 	.short	(.L_22 - .L_21)
	.align		4
.L_21:
        /*004c*/ 	.word	index@(_Z11ReLU_doublePd)
        /*0050*/ 	.word	0x00000008


	//----- nvinfo : EIATTR_FRAME_SIZE
	.align		4
.L_22:
        /*0054*/ 	.byte	0x04, 0x11
        /*0056*/ 	.short	(.L_24 - .L_23)
	.align		4
.L_23:
        /*0058*/ 	.word	index@(_Z11ReLU_doublePd)
        /*005c*/ 	.word	0x00000000


	//----- nvinfo : EIATTR_REGCOUNT
	.align		4
.L_24:
        /*0060*/ 	.byte	0x04, 0x2f
        /*0062*/ 	.short	(.L_26 - .L_25)
	.align		4
.L_25:
        /*0064*/ 	.word	index@(_Z9ReLU_halfP6__half)
        /*0068*/ 	.word	0x00000008


	//----- nvinfo : EIATTR_FRAME_SIZE
	.align		4
.L_26:
        /*006c*/ 	.byte	0x04, 0x11
        /*006e*/ 	.short	(.L_28 - .L_27)
	.align		4
.L_27:
        /*0070*/ 	.word	index@(_Z9ReLU_halfP6__half)
        /*0074*/ 	.word	0x00000000


	//----- nvinfo : EIATTR_REGCOUNT
	.align		4
.L_28:
        /*0078*/ 	.byte	0x04, 0x2f
        /*007a*/ 	.short	(.L_30 - .L_29)
	.align		4
.L_29:
        /*007c*/ 	.word	index@(_Z8ReLU_intPa)
        /*0080*/ 	.word	0x00000006


	//----- nvinfo : EIATTR_FRAME_SIZE
	.align		4
.L_30:
        /*0084*/ 	.byte	0x04, 0x11
        /*0086*/ 	.short	(.L_32 - .L_31)
	.align		4
.L_31:
        /*0088*/ 	.word	index@(_Z8ReLU_intPa)
        /*008c*/ 	.word	0x00000000


	//----- nvinfo : EIATTR_MIN_STACK_SIZE
	.align		4
.L_32:
        /*0090*/ 	.byte	0x04, 0x12
        /*0092*/ 	.short	(.L_34 - .L_33)
	.align		4
.L_33:
        /*0094*/ 	.word	index@(_Z8ReLU_intPa)
        /*0098*/ 	.word	0x00000000


	//----- nvinfo : EIATTR_MIN_STACK_SIZE
	.align		4
.L_34:
        /*009c*/ 	.byte	0x04, 0x12
        /*009e*/ 	.short	(.L_36 - .L_35)
	.align		4
.L_35:
        /*00a0*/ 	.word	index@(_Z9ReLU_halfP6__half)
        /*00a4*/ 	.word	0x00000000


	//----- nvinfo : EIATTR_MIN_STACK_SIZE
	.align		4
.L_36:
        /*00a8*/ 	.byte	0x04, 0x12
        /*00aa*/ 	.short	(.L_38 - .L_37)
	.align		4
.L_37:
        /*00ac*/ 	.word	index@(_Z11ReLU_doublePd)
        /*00b0*/ 	.word	0x00000000


	//----- nvinfo : EIATTR_MIN_STACK_SIZE
	.align		4
.L_38:
        /*00b4*/ 	.byte	0x04, 0x12
        /*00b6*/ 	.short	(.L_40 - .L_39)
	.align		4
.L_39:
        /*00b8*/ 	.word	index@(_Z10ReLU_floatPf)
        /*00bc*/ 	.word	0x00000000


	//----- nvinfo : EIATTR_MIN_STACK_SIZE
	.align		4
.L_40:
        /*00c0*/ 	.byte	0x04, 0x12
        /*00c2*/ 	.short	(.L_42 - .L_41)
	.align		4
.L_41:
        /*00c4*/ 	.word	index@(_Z9init_int8Pvm)
        /*00c8*/ 	.word	0x00000030


	//----- nvinfo : EIATTR_MIN_STACK_SIZE
	.align		4
.L_42:
        /*00cc*/ 	.byte	0x04, 0x12
        /*00ce*/ 	.short	(.L_44 - .L_43)
	.align		4
.L_43:
        /*00d0*/ 	.word	index@(_Z4initPvim)
        /*00d4*/ 	.word	0x00000030
.L_44:


//--------------------- .nv.compat                --------------------------
	.section	.nv.compat,"",@"SHT_CUDA_COMPAT_INFO"
	.align	4
        /*0000*/ 	.byte	0x02, 0x09, 0x00, 0x00, 0x02, 0x02, 0x01, 0x00, 0x02, 0x05, 0x05, 0x00, 0x03, 0x07, 0x01, 0x01
        /*0010*/ 	.byte	0x02, 0x03, 0x00, 0x00, 0x02, 0x06, 0x01, 0x00, 0x04, 0x0b, 0x08, 0x00, 0x01, 0x00, 0x00, 0x00
        /*0020*/ 	.byte	0x00, 0x00, 0x00, 0x00


//--------------------- .nv.info._Z8ReLU_intPa    --------------------------
	.section	.nv.info._Z8ReLU_intPa,"",@"SHT_CUDA_INFO"
	.sectionflags	@""
	.align	4


	//----- nvinfo : EIATTR_CUDA_API_VERSION
	.align		4
        /*0000*/ 	.byte	0x04, 0x37
        /*0002*/ 	.short	(.L_46 - .L_45)
.L_45:
        /*0004*/ 	.word	0x00000082


	//----- nvinfo : EIATTR_KPARAM_INFO
	.align		4
.L_46:
        /*0008*/ 	.byte	0x04, 0x17
        /*000a*/ 	.short	(.L_48 - .L_47)
.L_47:
        /*000c*/ 	.word	0x00000000
        /*0010*/ 	.short	0x0000
        /*0012*/ 	.short	0x0000
        /*0014*/ 	.byte	0x00, 0xf5, 0x21, 0x00


	//----- nvinfo : EIATTR_SPARSE_MMA_MASK
	.align		4
.L_48:
        /*0018*/ 	.byte	0x03, 0x50
        /*001a*/ 	.short	0x0000


	//----- nvinfo : EIATTR_MAXREG_COUNT
	.align		4
        /*001c*/ 	.byte	0x03, 0x1b
        /*001e*/ 	.short	0x00ff


	//----- nvinfo : EIATTR_MERCURY_ISA_VERSION
	.align		4
        /*0020*/ 	.byte	0x03, 0x5f
        /*0022*/ 	.short	0x0101


	//----- nvinfo : EIATTR_VRC_CTA_INIT_COUNT
	.align		4
        /*0024*/ 	.byte	0x02, 0x4a
	.zero		1
	.zero		1


	//----- nvinfo : EIATTR_EXIT_INSTR_OFFSETS
	.align		4
        /*0028*/ 	.byte	0x04, 0x1c
        /*002a*/ 	.short	(.L_50 - .L_49)


	//   ....[0]....
.L_49:
        /*002c*/ 	.word	0x00000060


	//   ....[1]....
        /*0030*/ 	.word	0x000000e0


	//----- nvinfo : EIATTR_CBANK_PARAM_SIZE
	.align		4
.L_50:
        /*0034*/ 	.byte	0x03, 0x19
        /*0036*/ 	.short	0x0008


	//----- nvinfo : EIATTR_PARAM_CBANK
	.align		4
        /*0038*/ 	.byte	0x04, 0x0a
        /*003a*/ 	.short	(.L_52 - .L_51)
	.align		4
.L_51:
        /*003c*/ 	.word	index@(.nv.constant0._Z8ReLU_intPa)
        /*0040*/ 	.short	0x0380
        /*0042*/ 	.short	0x0008


	//----- nvinfo : EIATTR_SW_WAR
	.align		4
.L_52:
        /*0044*/ 	.byte	0x04, 0x36
        /*0046*/ 	.short	(.L_54 - .L_53)
.L_53:
        /*0048*/ 	.word	0x00000008
.L_54:


//--------------------- .nv.info._Z9ReLU_halfP6__half --------------------------
	.section	.nv.info._Z9ReLU_halfP6__half,"",@"SHT_CUDA_INFO"
	.sectionflags	@""
	.align	4


	//----- nvinfo : EIATTR_CUDA_API_VERSION
	.align		4
        /*0000*/ 	.byte	0x04, 0x37
        /*0002*/ 	.short	(.L_56 - .L_55)
.L_55:
        /*0004*/ 	.word	0x00000082


	//----- nvinfo : EIATTR_KPARAM_INFO
	.align		4
.L_56:
        /*0008*/ 	.byte	0x04, 0x17
        /*000a*/ 	.short	(.L_58 - .L_57)
.L_57:
        /*000c*/ 	.word	0x00000000
        /*0010*/ 	.short	0x0000
        /*0012*/ 	.short	0x0000
        /*0014*/ 	.byte	0x00, 0xf5, 0x21, 0x00


	//----- nvinfo : EIATTR_SPARSE_MMA_MASK
	.align		4
.L_58:
        /*0018*/ 	.byte	0x03, 0x50
        /*001a*/ 	.short	0x0000


	//----- nvinfo : EIATTR_MAXREG_COUNT
	.align		4
        /*001c*/ 	.byte	0x03, 0x1b
        /*001e*/ 	.short	0x00ff


	//----- nvinfo : EIATTR_MERCURY_ISA_VERSION
	.align		4
        /*0020*/ 	.byte	0x03, 0x5f
        /*0022*/ 	.short	0x0101


	//----- nvinfo : EIATTR_VRC_CTA_INIT_COUNT
	.align		4
        /*0024*/ 	.byte	0x02, 0x4a
	.zero		1
	.zero		1


	//----- nvinfo : EIATTR_EXIT_INSTR_OFFSETS
	.align		4
        /*0028*/ 	.byte	0x04, 0x1c
        /*002a*/ 	.short	(.L_60 - .L_59)


	//   ....[0]....
.L_59:
        /*002c*/ 	.word	0x00000060


	//   ....[1]....
        /*0030*/ 	.word	0x000000e0


	//----- nvinfo : EIATTR_CBANK_PARAM_SIZE
	.align		4
.L_60:
        /*0034*/ 	.byte	0x03, 0x19
        /*0036*/ 	.short	0x0008


	//----- nvinfo : EIATTR_PARAM_CBANK
	.align		4
        /*0038*/ 	.byte	0x04, 0x0a
        /*003a*/ 	.short	(.L_62 - .L_61)
	.align		4
.L_61:
        /*003c*/ 	.word	index@(.nv.constant0._Z9ReLU_halfP6__half)
        /*0040*/ 	.short	0x0380
        /*0042*/ 	.short	0x0008


	//----- nvinfo : EIATTR_SW_WAR
	.align		4
.L_62:
        /*0044*/ 	.byte	0x04, 0x36
        /*0046*/ 	.short	(.L_64 - .L_63)
.L_63:
        /*0048*/ 	.word	0x00000008
.L_64:


//--------------------- .nv.info._Z11ReLU_doublePd --------------------------
	.section	.nv.info._Z11ReLU_doublePd,"",@"SHT_CUDA_INFO"
	.sectionflags	@""
	.align	4


	//----- nvinfo : EIATTR_CUDA_API_VERSION
	.align		4
        /*0000*/ 	.byte	0x04, 0x37
        /*0002*/ 	.short	(.L_66 - .L_65)
.L_65:
        /*0004*/ 	.word	0x00000082


	//----- nvinfo : EIATTR_KPARAM_INFO
	.align		4
.L_66:
        /*0008*/ 	.byte	0x04, 0x17
        /*000a*/ 	.short	(.L_68 - .L_67)
.L_67:
        /*000c*/ 	.word	0x00000000
        /*0010*/ 	.short	0x0000
        /*0012*/ 	.short	0x0000
        /*0014*/ 	.byte	0x00, 0xf5, 0x21, 0x00


	//----- nvinfo : EIATTR_SPARSE_MMA_MASK
	.align		4
.L_68:
        /*0018*/ 	.byte	0x03, 0x50
        /*001a*/ 	.short	0x0000


	//----- nvinfo : EIATTR_MAXREG_COUNT
	.align		4
        /*001c*/ 	.byte	0x03, 0x1b
        /*001e*/ 	.short	0x00ff


	//----- nvinfo : EIATTR_MERCURY_ISA_VERSION
	.align		4
        /*0020*/ 	.byte	0x03, 0x5f
        /*0022*/ 	.short	0x0101


	//----- nvinfo : EIATTR_VRC_CTA_INIT_COUNT
	.align		4
        /*0024*/ 	.byte	0x02, 0x4a
	.zero		1
	.zero		1


	//----- nvinfo : EIATTR_EXIT_INSTR_OFFSETS
	.align		4
        /*0028*/ 	.byte	0x04, 0x1c
        /*002a*/ 	.short	(.L_70 - .L_69)


	//   ....[0]....
.L_69:
        /*002c*/ 	.word	0x00000060


	//   ....[1]....
        /*0030*/ 	.word	0x000000f0


	//----- nvinfo : EIATTR_CBANK_PARAM_SIZE
	.align		4
.L_70:
        /*0034*/ 	.byte	0x03, 0x19
        /*0036*/ 	.short	0x0008


	//----- nvinfo : EIATTR_PARAM_CBANK
	.align		4
        /*0038*/ 	.byte	0x04, 0x0a
        /*003a*/ 	.short	(.L_72 - .L_71)
	.align		4
.L_71:
        /*003c*/ 	.word	index@(.nv.constant0._Z11ReLU_doublePd)
        /*0040*/ 	.short	0x0380
        /*0042*/ 	.short	0x0008


	//----- nvinfo : EIATTR_SW_WAR
	.align		4
.L_72:
        /*0044*/ 	.byte	0x04, 0x36
        /*0046*/ 	.short	(.L_74 - .L_73)
.L_73:
        /*0048*/ 	.word	0x00000008
.L_74:


//--------------------- .nv.info._Z10ReLU_floatPf --------------------------
	.section	.nv.info._Z10ReLU_floatPf,"",@"SHT_CUDA_INFO"
	.sectionflags	@""
	.align	4


	//----- nvinfo : EIATTR_CUDA_API_VERSION
	.align		4
        /*0000*/ 	.byte	0x04, 0x37
        /*0002*/ 	.short	(.L_76 - .L_75)
.L_75:
        /*0004*/ 	.word	0x00000082


	//----- nvinfo : EIATTR_KPARAM_INFO
	.align		4
.L_76:
        /*0008*/ 	.byte	0x04, 0x17
        /*000a*/ 	.short	(.L_78 - .L_77)
.L_77:
        /*000c*/ 	.word	0x00000000
        /*0010*/ 	.short	0x0000
        /*0012*/ 	.short	0x0000
        /*0014*/ 	.byte	0x00, 0xf5, 0x21, 0x00


	//----- nvinfo : EIATTR_SPARSE_MMA_MASK
	.align		4
.L_78:
        /*0018*/ 	.byte	0x03, 0x50
        /*001a*/ 	.short	0x0000


	//----- nvinfo : EIATTR_MAXREG_COUNT
	.align		4
        /*001c*/ 	.byte	0x03, 0x1b
        /*001e*/ 	.short	0x00ff


	//----- nvinfo : EIATTR_MERCURY_ISA_VERSION
	.align		4
        /*0020*/ 	.byte	0x03, 0x5f
        /*0022*/ 	.short	0x0101


	//----- nvinfo : EIATTR_VRC_CTA_INIT_COUNT
	.align		4
        /*0024*/ 	.byte	0x02, 0x4a
	.zero		1
	.zero		1


	//----- nvinfo : EIATTR_EXIT_INSTR_OFFSETS
	.align		4
        /*0028*/ 	.byte	0x04, 0x1c
        /*002a*/ 	.short	(.L_80 - .L_79)


	//   ....[0]....
.L_79:
        /*002c*/ 	.word	0x00000060


	//   ....[1]....
        /*0030*/ 	.word	0x000000e0


	//----- nvinfo : EIATTR_CBANK_PARAM_SIZE
	.align		4
.L_80:
        /*0034*/ 	.byte	0x03, 0x19
        /*0036*/ 	.short	0x0008


	//----- nvinfo : EIATTR_PARAM_CBANK
	.align		4
        /*0038*/ 	.byte	0x04, 0x0a
        /*003a*/ 	.short	(.L_82 - .L_81)
	.align		4
.L_81:
        /*003c*/ 	.word	index@(.nv.constant0._Z10ReLU_floatPf)
        /*0040*/ 	.short	0x0380
        /*0042*/ 	.short	0x0008


	//----- nvinfo : EIATTR_SW_WAR
	.align		4
.L_82:
        /*0044*/ 	.byte	0x04, 0x36
        /*0046*/ 	.short	(.L_84 - .L_83)
.L_83:
        /*0048*/ 	.word	0x00000008
.L_84:


//--------------------- .nv.info._Z9init_int8Pvm  --------------------------
	.section	.nv.info._Z9init_int8Pvm,"",@"SHT_CUDA_INFO"
	.sectionflags	@""
	.align	4


	//----- nvinfo : EIATTR_CUDA_API_VERSION
	.align		4
        /*0000*/ 	.byte	0x04, 0x37
        /*0002*/ 	.short	(.L_86 - .L_85)
.L_85:
        /*0004*/ 	.word	0x00000082


	//----- nvinfo : EIATTR_KPARAM_INFO
	.align		4
.L_86:
        /*0008*/ 	.byte	0x04, 0x17
        /*000a*/ 	.short	(.L_88 - .L_87)
.L_87:
        /*000c*/ 	.word	0x00000000
        /*0010*/ 	.short	0x0001
        /*0012*/ 	.short	0x0008
        /*0014*/ 	.byte	0x00, 0xf0, 0x21, 0x00


	//----- nvinfo : EIATTR_KPARAM_INFO
	.align		4
.L_88:
        /*0018*/ 	.byte	0x04, 0x17
        /*001a*/ 	.short	(.L_90 - .L_89)
.L_89:
        /*001c*/ 	.word	0x00000000
        /*0020*/ 	.short	0x0000
        /*0022*/ 	.short	0x0000
        /*0024*/ 	.byte	0x00, 0xf5, 0x21, 0x00


	//----- nvinfo : EIATTR_SPARSE_MMA_MASK
	.align		4
.L_90:
        /*0028*/ 	.byte	0x03, 0x50
        /*002a*/ 	.short	0x0000


	//----- nvinfo : EIATTR_MAXREG_COUNT
	.align		4
        /*002c*/ 	.byte	0x03, 0x1b
        /*002e*/ 	.short	0x00ff


	//----- nvinfo : EIATTR_MERCURY_ISA_VERSION
	.align		4
        /*0030*/ 	.byte	0x03, 0x5f
        /*0032*/ 	.short	0x0101


	//----- nvinfo : EIATTR_VRC_CTA_INIT_COUNT
	.align		4
        /*0034*/ 	.byte	0x02, 0x4a
	.zero		1
	.zero		1


	//----- nvinfo : EIATTR_EXIT_INSTR_OFFSETS
	.align		4
        /*0038*/ 	.byte	0x04, 0x1c
        /*003a*/ 	.short	(.L_92 - .L_91)


	//   ....[0]....
.L_91:
        /*003c*/ 	.word	0x00000070


	//   ....[1]....
        /*0040*/ 	.word	0x00002780


	//----- nvinfo : EIATTR_CRS_STACK_SIZE
	.align		4
.L_92:
        /*0044*/ 	.byte	0x04, 0x1e
        /*0046*/ 	.short	(.L_94 - .L_93)
.L_93:
        /*0048*/ 	.word	0x00000000


	//----- nvinfo : EIATTR_CBANK_PARAM_SIZE
	.align		4
.L_94:
        /*004c*/ 	.byte	0x03, 0x19
        /*004e*/ 	.short	0x0010


	//----- nvinfo : EIATTR_PARAM_CBANK
	.align		4
        /*0050*/ 	.byte	0x04, 0x0a
        /*0052*/ 	.short	(.L_96 - .L_95)
	.align		4
.L_95:
        /*0054*/ 	.word	index@(.nv.constant0._Z9init_int8Pvm)
        /*0058*/ 	.short	0x0380
        /*005a*/ 	.short	0x0010


	//----- nvinfo : EIATTR_SW_WAR
	.align		4
.L_96:
        /*005c*/ 	.byte	0x04, 0x36
        /*005e*/ 	.short	(.L_98 - .L_97)
.L_97:
        /*0060*/ 	.word	0x00000008
.L_98:


//--------------------- .nv.info._Z4initPvim      --------------------------
	.section	.nv.info._Z4initPvim,"",@"SHT_CUDA_INFO"
	.sectionflags	@""
	.align	4


	//----- nvinfo : EIATTR_CUDA_API_VERSION
	.align		4
        /*0000*/ 	.byte	0x04, 0x37
        /*0002*/ 	.short	(.L_100 - .L_99)
.L_99:
        /*0004*/ 	.word	0x00000082


	//----- nvinfo : EIATTR_KPARAM_INFO
	.align		4
.L_100:
        /*0008*/ 	.byte	0x04, 0x17
        /*000a*/ 	.short	(.L_102 - .L_101)
.L_101:
        /*000c*/ 	.word	0x00000000
        /*0010*/ 	.short	0x0002
        /*0012*/ 	.short	0x0010
        /*0014*/ 	.byte	0x00, 0xf0, 0x21, 0x00


	//----- nvinfo : EIATTR_KPARAM_INFO
	.align		4
.L_102:
        /*0018*/ 	.byte	0x04, 0x17
        /*001a*/ 	.short	(.L_104 - .L_103)
.L_103:
        /*001c*/ 	.word	0x00000000
        /*0020*/ 	.short	0x0001
        /*0022*/ 	.short	0x0008
        /*0024*/ 	.byte	0x00, 0xf0, 0x11, 0x00


	//----- nvinfo : EIATTR_KPARAM_INFO
	.align		4
.L_104:
        /*0028*/ 	.byte	0x04, 0x17
        /*002a*/ 	.short	(.L_106 - .L_105)
.L_105:
        /*002c*/ 	.word	0x00000000
        /*0030*/ 	.short	0x0000
        /*0032*/ 	.short	0x0000
        /*0034*/ 	.byte	0x00, 0xf5, 0x21, 0x00


	//----- nvinfo : EIATTR_SPARSE_MMA_MASK
	.align		4
.L_106:
        /*0038*/ 	.byte	0x03, 0x50
        /*003a*/ 	.short	0x0000


	//----- nvinfo : EIATTR_MAXREG_COUNT
	.align		4
        /*003c*/ 	.byte	0x03, 0x1b
        /*003e*/ 	.short	0x00ff


	//----- nvinfo : EIATTR_MERCURY_ISA_VERSION
	.align		4
        /*0040*/ 	.byte	0x03, 0x5f
        /*0042*/ 	.short	0x0101


	//----- nvinfo : EIATTR_VRC_CTA_INIT_COUNT
	.align		4
        /*0044*/ 	.byte	0x02, 0x4a
	.zero		1
	.zero		1


	//----- nvinfo : EIATTR_EXIT_INSTR_OFFSETS
	.align		4
        /*0048*/ 	.byte	0x04, 0x1c
        /*004a*/ 	.short	(.L_108 - .L_107)


	//   ....[0]....
.L_107:
        /*004c*/ 	.word	0x00000070


	//   ....[1]....
        /*0050*/ 	.word	0x000027d0


	//   ....[2]....
        /*0054*/ 	.word	0x00002990


	//   ....[3]....
        /*0058*/ 	.word	0x00002aa0


	//   ....[4]....
        /*005c*/ 	.word	0x00002bc0


	//----- nvinfo : EIATTR_INDIRECT_BRANCH_TARGETS
	.align		4
.L_108:
        /*0060*/ 	.byte	0x04, 0x34
        /*0062*/ 	.short	(.L_110 - .L_109)


	//   ....[0]....
.L_109:
        /*0064*/ 	.word	.L_x_28@srel
        /*0068*/ 	.short	0x0
        /*006a*/ 	.short	0x0
        /*006c*/ 	.word	0x3
        /*0070*/ 	.word	.L_x_29@srel
        /*0074*/ 	.word	.L_x_30@srel
        /*0078*/ 	.word	.L_x_31@srel


	//----- nvinfo : EIATTR_CRS_STACK_SIZE
	.align		4
.L_110:
        /*007c*/ 	.byte	0x04, 0x1e
        /*007e*/ 	.short	(.L_112 - .L_111)
.L_111:
        /*0080*/ 	.word	0x00000000


	//----- nvinfo : EIATTR_CBANK_PARAM_SIZE
	.align		4
.L_112:
        /*0084*/ 	.byte	0x03, 0x19
        /*0086*/ 	.short	0x0018


	//----- nvinfo : EIATTR_PARAM_CBANK
	.align		4
        /*0088*/ 	.byte	0x04, 0x0a
        /*008a*/ 	.short	(.L_114 - .L_113)
	.align		4
.L_113:
        /*008c*/ 	.word	index@(.nv.constant0._Z4initPvim)
        /*0090*/ 	.short	0x0380
        /*0092*/ 	.short	0x0018


	//----- nvinfo : EIATTR_SW_WAR
	.align		4
.L_114:
        /*0094*/ 	.byte	0x04, 0x36
        /*0096*/ 	.short	(.L_116 - .L_115)
.L_115:
        /*0098*/ 	.word	0x00000008
.L_116:


//--------------------- .nv.callgraph             --------------------------
	.section	.nv.callgraph,"",@"SHT_CUDA_CALLGRAPH"
	.align	4
	.sectionentsize	8
	.align		4
        /*0000*/ 	.word	0x00000000
	.align		4
        /*0004*/ 	.word	0xffffffff
	.align		4
        /*0008*/ 	.word	0x00000000
	.align		4
        /*000c*/ 	.word	0xfffffffe
	.align		4
        /*0010*/ 	.word	0x00000000
	.align		4
        /*0014*/ 	.word	0xfffffffd
	.align		4
        /*0018*/ 	.word	0x00000000
	.align		4
        /*001c*/ 	.word	0xfffffffc


//--------------------- .nv.constant4             --------------------------
	.section	.nv.constant4,"a",@progbits
	.align	8
	.align		8
.nv.constant4:
        /*0000*/ 	.dword	precalc_xorwow_matrix
	.align		8
        /*0008*/ 	.dword	precalc_xorwow_offset_matrix
	.align		8
        /*0010*/ 	.dword	mrg32k3aM1
	.align		8
        /*0018*/ 	.dword	mrg32k3aM2
	.align		8
        /*0020*/ 	.dword	mrg32k3aM1SubSeq
	.align		8
        /*0028*/ 	.dword	mrg32k3aM2SubSeq
	.align		8
        /*0030*/ 	.dword	mrg32k3aM1Seq
	.align		8
        /*0038*/ 	.dword	mrg32k3aM2Seq


//--------------------- .nv.constant3             --------------------------
	.section	.nv.constant3,"a",@progbits
	.align	8
.nv.constant3:
	.type		__cr_lgamma_table,@object
	.size		__cr_lgamma_table,(.L_8 - __cr_lgamma_table)
__cr_lgamma_table:
        /*0000*/ 	.byte	0x00, 0x00, 0x00, 0x00, 0x00, 0x00, 0x00, 0x00, 0x00, 0x00, 0x00, 0x00, 0x00, 0x00, 0x00, 0x00
        /*0010*/ 	.byte	0xef, 0x39, 0xfa, 0xfe, 0x42, 0x2e, 0xe6, 0x3f, 0x02, 0x20, 0x2a, 0xfa, 0x0b, 0xab, 0xfc, 0x3f
        /*0020*/ 	.byte	0xf9, 0x2c, 0x92, 0x7c, 0xa7, 0x6c, 0x09, 0x40, 0xc9, 0x79, 0x44, 0x3c, 0x64, 0x26, 0x13, 0x40
        /*0030*/ 	.byte	0xca, 0x01, 0xcf, 0x3a, 0x27, 0x51, 0x1a, 0x40, 0x30, 0xcc, 0x2d, 0xf3, 0xe1, 0x0c, 0x21, 0x40
        /*0040*/ 	.byte	0x0d, 0xb7, 0xfc, 0x82, 0x8e, 0x35, 0x25, 0x40
.L_8:


//--------------------- .nv.constant2._Z4initPvim --------------------------
	.section	.nv.constant2._Z4initPvim,"a",@progbits
	.sectionflags	@""
	.align	4
.nv.constant2._Z4initPvim:
        /*0000*/ 	.byte	0xa0, 0x29, 0x00, 0x00, 0xb0, 0x2a, 0x00, 0x00, 0xc0, 0x27, 0x00, 0x00


//--------------------- .text._Z8ReLU_intPa       --------------------------
	.section	.text._Z8ReLU_intPa,"ax",@progbits
	.align	128
        .global         _Z8ReLU_intPa
        .type           _Z8ReLU_intPa,@function
        .size           _Z8ReLU_intPa,(.L_x_32 - _Z8ReLU_intPa)
        .other          _Z8ReLU_intPa,@"STO_CUDA_ENTRY STV_DEFAULT"
_Z8ReLU_intPa:
.text._Z8ReLU_intPa:
[----:B------:R-:W-:Y:S01]  /*0000*/  LDC R1, c[0x0][0x37c] ;  /* 0x0000df00ff017b82 */ /* 0x000fe20000000800 */
[----:B------:R-:W0:Y:S07]  /*0010*/  S2R R3, SR_TID.X ;  /* 0x0000000000037919 */ /* 0x000e2e0000002100 */
[----:B------:R-:W0:Y:S08]  /*0020*/  S2UR UR4, SR_CTAID.X ;  /* 0x00000000000479c3 */ /* 0x000e300000002500 */
[----:B------:R-:W0:Y:S02]  /*0030*/  LDC R0, c[0x0][0x360] ;  /* 0x0000d800ff007b82 */ /* 0x000e240000000800 */
[----:B0-----:R-:W-:-:S05]  /*0040*/  IMAD R0, R0, UR4, R3 ;  /* 0x0000000400007c24 */ /* 0x001fca000f8e0203 */
[----:B------:R-:W-:-:S13]  /*0050*/  ISETP.GT.AND P0, PT, R0, 0x3ffffff, PT ;  /* 0x03ffffff0000780c */ /* 0x000fda0003f04270 */
[----:B------:R-:W-:Y:S05]  /*0060*/  @P0 EXIT ;  /* 0x000000000000094d */ /* 0x000fea0003800000 */
[----:B------:R-:W0:Y:S01]  /*0070*/  LDCU.64 UR6, c[0x0][0x380] ;  /* 0x00007000ff0677ac */ /* 0x000e220008000a00 */
[----:B------:R-:W1:Y:S01]  /*0080*/  LDCU.64 UR4, c[0x0][0x358] ;  /* 0x00006b00ff0477ac */ /* 0x000e620008000a00 */
[----:B0-----:R-:W-:-:S04]  /*0090*/  IADD3 R2, P0, PT, R0, UR6, RZ ;  /* 0x0000000600027c10 */ /* 0x001fc8000ff1e0ff */
[----:B------:R-:W-:-:S05]  /*00a0*/  LEA.HI.X.SX32 R3, R0, UR7, 0x1, P0 ;  /* 0x0000000700037c11 */ /* 0x000fca00080f0eff */
[----:B-1----:R-:W2:Y:S02]  /*00b0*/  LDG.E.S8 R0, desc[UR4][R2.64] ;  /* 0x0000000402007981 */ /* 0x002ea4000c1e1300 */
[----:B--2---:R-:W-:-:S05]  /*00c0*/  VIMNMX.S16x2 R0, PT, PT, R0, RZ, !PT ;  /* 0x000000ff00007248 */ /* 0x004fca0007fe0300 */
[----:B------:R-:W-:Y:S01]  /*00d0*/  STG.E.U8 desc[UR4][R2.64], R0 ;  /* 0x0000000002007986 */ /* 0x000fe2000c101104 */
[----:B------:R-:W-:Y:S05]  /*00e0*/  EXIT ;  /* 0x000000000000794d */ /* 0x000fea0003800000 */
.L_x_0:
[----:B------:R-:W-:-:S00]  /*00f0*/  BRA `(.L_x_0) ;  /* 0xfffffffc00fc7947 */ /* 0x000fc0000383ffff */
[----:B------:R-:W-:-:S00]  /*0100*/  NOP ;  /* 0x0000000000007918 */ /* 0x000fc00000000000 */
[----:B------:R-:W-:-:S00]  /*0110*/  NOP ;  /* 0x0000000000007918 */ /* 0x000fc00000000000 */
[----:B------:R-:W-:-:S00]  /*0120*/  NOP ;  /* 0x0000000000007918 */ /* 0x000fc00000000000 */
[----:B------:R-:W-:-:S00]  /*0130*/  NOP ;  /* 0x0000000000007918 */ /* 0x000fc00000000000 */
[----:B------:R-:W-:-:S00]  /*0140*/  NOP ;  /* 0x0000000000007918 */ /* 0x000fc00000000000 */
[----:B------:R-:W-:-:S00]  /*0150*/  NOP ;  /* 0x0000000000007918 */ /* 0x000fc00000000000 */
[----:B------:R-:W-:-:S00]  /*0160*/  NOP ;  /* 0x0000000000007918 */ /* 0x000fc00000000000 */
[----:B------:R-:W-:-:S00]  /*0170*/  NOP ;  /* 0x0000000000007918 */ /* 0x000fc00000000000 */
.L_x_32:


//--------------------- .text._Z9ReLU_halfP6__half --------------------------
	.section	.text._Z9ReLU_halfP6__half,"ax",@progbits
	.align	128
        .global         _Z9ReLU_halfP6__half
        .type           _Z9ReLU_halfP6__half,@function
        .size           _Z9ReLU_halfP6__half,(.L_x_33 - _Z9ReLU_halfP6__half)
        .other          _Z9ReLU_halfP6__half,@"STO_CUDA_ENTRY STV_DEFAULT"
_Z9ReLU_halfP6__half:
.text._Z9ReLU_halfP6__half:
[----:B------:R-:W-:Y:S01]  /*0000*/  LDC R1, c[0x0][0x37c] ;  /* 0x0000df00ff017b82 */ /* 0x000fe20000000800 */
[----:B------:R-:W0:Y:S07]  /*0010*/  S2R R0, SR_TID.X ;  /* 0x0000000000007919 */ /* 0x000e2e0000002100 */
[----:B------:R-:W0:Y:S08]  /*0020*/  S2UR UR4, SR_CTAID.X ;  /* 0x00000000000479c3 */ /* 0x000e300000002500 */
[----:B------:R-:W0:Y:S02]  /*0030*/  LDC R5, c[0x0][0x360] ;  /* 0x0000d800ff057b82 */ /* 0x000e240000000800 */
[----:B0-----:R-:W-:-:S05]  /*0040*/  IMAD R5, R5, UR4, R0 ;  /* 0x0000000405057c24 */ /* 0x001fca000f8e0200 */
[----:B------:R-:W-:-:S13]  /*0050*/  ISETP.GT.AND P0, PT, R5, 0x3ffffff, PT ;  /* 0x03ffffff0500780c */ /* 0x000fda0003f04270 */
[----:B------:R-:W-:Y:S05]  /*0060*/  @P0 EXIT ;  /* 0x000000000000094d */ /* 0x000fea0003800000 */
[----:B------:R-:W0:Y:S01]  /*0070*/  LDC.64 R2, c[0x0][0x380] ;  /* 0x0000e000ff027b82 */ /* 0x000e220000000a00 */
[----:B------:R-:W1:Y:S01]  /*0080*/  LDCU.64 UR4, c[0x0][0x358] ;  /* 0x00006b00ff0477ac */ /* 0x000e620008000a00 */
[----:B0-----:R-:W-:-:S05]  /*0090*/  IMAD.WIDE R2, R5, 0x2, R2 ;  /* 0x0000000205027825 */ /* 0x001fca00078e0202 */
[----:B-1----:R-:W2:Y:S02]  /*00a0*/  LDG.E.U16 R0, desc[UR4][R2.64] ;  /* 0x0000000402007981 */ /* 0x002ea4000c1e1500 */
[----:B--2---:R-:W-:-:S05]  /*00b0*/  HSETP2.GE.AND P0, PT, R0.H0_H0, RZ.H0_H0, PT ;  /* 0x200000ff00007234 */ /* 0x004fca0003f06800 */
[----:B------:R-:W-:-:S05]  /*00c0*/  SEL R5, R0, RZ, P0 ;  /* 0x000000ff00057207 */ /* 0x000fca0000000000 */
[----:B------:R-:W-:Y:S01]  /*00d0*/  STG.E.U16 desc[UR4][R2.64], R5 ;  /* 0x0000000502007986 */ /* 0x000fe2000c101504 */
[----:B------:R-:W-:Y:S05]  /*00e0*/  EXIT ;  /* 0x000000000000794d */ /* 0x000fea0003800000 */
.L_x_1:
        /* <DEDUP_REMOVED lines=9> */
.L_x_33:


//--------------------- .text._Z11ReLU_doublePd   --------------------------
	.section	.text._Z11ReLU_doublePd,"ax",@progbits
	.align	128
        .global         _Z11ReLU_doublePd
        .type           _Z11ReLU_doublePd,@function
        .size           _Z11ReLU_doublePd,(.L_x_34 - _Z11ReLU_doublePd)
        .other          _Z11ReLU_doublePd,@"STO_CUDA_ENTRY STV_DEFAULT"
_Z11ReLU_doublePd:
.text._Z11ReLU_doublePd:
        /* <DEDUP_REMOVED lines=10> */
[----:B-1----:R-:W2:Y:S02]  /*00a0*/  LDG.E.64 R4, desc[UR4][R2.64] ;  /* 0x0000000402047981 */ /* 0x002ea4000c1e1b00 */
[----:B--2---:R-:W-:-:S06]  /*00b0*/  DSETP.GE.AND P0, PT, R4, RZ, PT ;  /* 0x000000ff0400722a */ /* 0x004fcc0003f06000 */
[----:B------:R-:W-:Y:S02]  /*00c0*/  FSEL R4, R4, RZ, P0 ;  /* 0x000000ff04047208 */ /* 0x000fe40000000000 */
[----:B------:R-:W-:-:S05]  /*00d0*/  FSEL R5, R5, RZ, P0 ;  /* 0x000000ff05057208 */ /* 0x000fca0000000000 */
[----:B------:R-:W-:Y:S01]  /*00e0*/  STG.E.64 desc[UR4][R2.64], R4 ;  /* 0x0000000402007986 */ /* 0x000fe2000c101b04 */
[----:B------:R-:W-:Y:S05]  /*00f0*/  EXIT ;  /* 0x000000000000794d */ /* 0x000fea0003800000 */
.L_x_2:
        /* <DEDUP_REMOVED lines=16> */
.L_x_34:


//--------------------- .text._Z10ReLU_floatPf    --------------------------
	.section	.text._Z10ReLU_floatPf,"ax",@progbits
	.align	128
        .global         _Z10ReLU_floatPf
        .type           _Z10ReLU_floatPf,@function
        .size           _Z10ReLU_floatPf,(.L_x_35 - _Z10ReLU_floatPf)
        .other          _Z10ReLU_floatPf,@"STO_CUDA_ENTRY STV_DEFAULT"
_Z10ReLU_floatPf:
.text._Z10ReLU_floatPf:
        /* <DEDUP_REMOVED lines=10> */
[----:B-1----:R-:W2:Y:S02]  /*00a0*/  LDG.E R0, desc[UR4][R2.64] ;  /* 0x0000000402007981 */ /* 0x002ea4000c1e1900 */
[----:B--2---:R-:W-:-:S04]  /*00b0*/  FSETP.GE.AND P0, PT, R0, RZ, PT ;  /* 0x000000ff0000720b */ /* 0x004fc80003f06000 */
[----:B------:R-:W-:-:S05]  /*00c0*/  FSEL R5, R0, RZ, P0 ;  /* 0x000000ff00057208 */ /* 0x000fca0000000000 */
[----:B------:R-:W-:Y:S01]  /*00d0*/  STG.E desc[UR4][R2.64], R5 ;  /* 0x0000000502007986 */ /* 0x000fe2000c101904 */
[----:B------:R-:W-:Y:S05]  /*00e0*/  EXIT ;  /* 0x000000000000794d */ /* 0x000fea0003800000 */
.L_x_3:
        /* <DEDUP_REMOVED lines=9> */
.L_x_35:


//--------------------- .text._Z9init_int8Pvm     --------------------------
	.section	.text._Z9init_int8Pvm,"ax",@progbits
	.align	128
        .global         _Z9init_int8Pvm
        .type           _Z9init_int8Pvm,@function
        .size           _Z9init_int8Pvm,(.L_x_36 - _Z9init_int8Pvm)
        .other          _Z9init_int8Pvm,@"STO_CUDA_ENTRY STV_DEFAULT"
_Z9init_int8Pvm:
.text._Z9init_int8Pvm:
[----:B------:R-:W0:Y:S01]  /*0000*/  LDC R1, c[0x0][0x37c] ;  /* 0x0000df00ff017b82 */ /* 0x000e220000000800 */
[----:B------:R-:W1:Y:S07]  /*0010*/  S2R R3, SR_TID.X ;  /* 0x0000000000037919 */ /* 0x000e6e0000002100 */
[----:B------:R-:W1:Y:S01]  /*0020*/  S2UR UR4, SR_CTAID.X ;  /* 0x00000000000479c3 */ /* 0x000e620000002500 */
[----:B0-----:R-:W-:-:S07]  /*0030*/  VIADD R1, R1, 0xffffffd0 ;  /* 0xffffffd001017836 */ /* 0x001fce0000000000 */
[----:B------:R-:W1:Y:S02]  /*0040*/  LDC R10, c[0x0][0x360] ;  /* 0x0000d800ff0a7b82 */ /* 0x000e640000000800 */
[----:B-1----:R-:W-:-:S05]  /*0050*/  IMAD R10, R10, UR4, R3 ;  /* 0x000000040a0a7c24 */ /* 0x002fca000f8e0203 */
[----:B------:R-:W-:-:S13]  /*0060*/  ISETP.GT.AND P0, PT, R10, 0x3ffffff, PT ;  /* 0x03ffffff0a00780c */ /* 0x000fda0003f04270 */
[----:B------:R-:W-:Y:S05]  /*0070*/  @P0 EXIT ;  /* 0x000000000000094d */ /* 0x000fea0003800000 */
[----:B------:R-:W0:Y:S01]  /*0080*/  LDC.64 R2, c[0x0][0x388] ;  /* 0x0000e200ff027b82 */ /* 0x000e220000000a00 */
[----:B------:R-:W-:Y:S01]  /*0090*/  ISETP.NE.AND P0, PT, R10, RZ, PT ;  /* 0x000000ff0a00720c */ /* 0x000fe20003f05270 */
[----:B------:R-:W1:Y:S01]  /*00a0*/  LDCU.64 UR6, c[0x0][0x358] ;  /* 0x00006b00ff0677ac */ /* 0x000e620008000a00 */
[----:B------:R-:W-:Y:S01]  /*00b0*/  BSSY.RECONVERGENT B0, `(.L_x_4) ;  /* 0x000025b000007945 */ /* 0x000fe20003800200 */
[----:B0-----:R-:W-:Y:S02]  /*00c0*/  LOP3.LUT R0, R2, 0xaad26b49, RZ, 0x3c, !PT ;  /* 0xaad26b4902007812 */ /* 0x001fe400078e3cff */
[----:B------:R-:W-:-:S03]  /*00d0*/  LOP3.LUT R2, R3, 0xf7dcefdd, RZ, 0x3c, !PT ;  /* 0xf7dcefdd03027812 */ /* 0x000fc600078e3cff */
[----:B------:R-:W-:Y:S02]  /*00e0*/  IMAD R0, R0, 0x4182bed5, RZ ;  /* 0x4182bed500007824 */ /* 0x000fe400078e02ff */
[----:B------:R-:W-:Y:S02]  /*00f0*/  IMAD R9, R2, -0x658354e5, RZ ;  /* 0x9a7cab1b02097824 */ /* 0x000fe400078e02ff */
[C---:B------:R-:W-:Y:S01]  /*0100*/  VIADD R5, R0.reuse, 0x583f19 ;  /* 0x00583f1900057836 */ /* 0x040fe20000000000 */
[C---:B------:R-:W-:Y:S01]  /*0110*/  LOP3.LUT R6, R0.reuse, 0x159a55e5, RZ, 0x3c, !PT ;  /* 0x159a55e500067812 */ /* 0x040fe200078e3cff */
[C---:B------:R-:W-:Y:S01]  /*0120*/  VIADD R3, R0.reuse, 0x75bcd15 ;  /* 0x075bcd1500037836 */ /* 0x040fe20000000000 */
[----:B------:R-:W-:Y:S01]  /*0130*/  IADD3 R2, PT, PT, R0, 0x64f0c9, R9 ;  /* 0x0064f0c900027810 */ /* 0x000fe20007ffe009 */
[C---:B------:R-:W-:Y:S01]  /*0140*/  VIADD R7, R9.reuse, 0x1f123bb5 ;  /* 0x1f123bb509077836 */ /* 0x040fe20000000000 */
[----:B------:R-:W-:Y:S02]  /*0150*/  LOP3.LUT R4, R9, 0x5491333, RZ, 0x3c, !PT ;  /* 0x0549133309047812 */ /* 0x000fe400078e3cff */
[----:B------:R-:W-:Y:S01]  /*0160*/  SHF.R.S32.HI R0, RZ, 0x1f, R10 ;  /* 0x0000001fff007819 */ /* 0x000fe2000001140a */
[----:B------:R0:W-:Y:S04]  /*0170*/  STL.64 [R1], R2 ;  /* 0x0000000201007387 */ /* 0x0001e80000100a00 */
[----:B------:R0:W-:Y:S04]  /*0180*/  STL.64 [R1+0x8], R6 ;  /* 0x0000080601007387 */ /* 0x0001e80000100a00 */
[----:B------:R0:W-:Y:S01]  /*0190*/  STL.64 [R1+0x10], R4 ;  /* 0x0000100401007387 */ /* 0x0001e20000100a00 */
[----:B-1----:R-:W-:Y:S05]  /*01a0*/  @!P0 BRA `(.L_x_5) ;  /* 0x00000024002c8947 */ /* 0x002fea0003800000 */
[----:B------:R-:W-:Y:S02]  /*01b0*/  IMAD.MOV.U32 R13, RZ, RZ, RZ ;  /* 0x000000ffff0d7224 */ /* 0x000fe400078e00ff */
[----:B------:R-:W-:Y:S02]  /*01c0*/  IMAD.MOV.U32 R12, RZ, RZ, R10 ;  /* 0x000000ffff0c7224 */ /* 0x000fe400078e000a */
[----:B------:R-:W-:-:S07]  /*01d0*/  IMAD.MOV.U32 R11, RZ, RZ, R0 ;  /* 0x000000ffff0b7224 */ /* 0x000fce00078e0000 */
.L_x_14:
[----:B0-----:R-:W-:Y:S01]  /*01e0*/  LOP3.LUT R2, R12, 0x3, RZ, 0xc0, !PT ;  /* 0x000000030c027812 */ /* 0x001fe200078ec0ff */
[----:B------:R-:W-:Y:S03]  /*01f0*/  BSSY.RECONVERGENT B1, `(.L_x_6) ;  /* 0x0000240000017945 */ /* 0x000fe60003800200 */
[----:B------:R-:W-:-:S04]  /*0200*/  ISETP.NE.U32.AND P0, PT, R2, RZ, PT ;  /* 0x000000ff0200720c */ /* 0x000fc80003f05070 */
[----:B------:R-:W-:-:S13]  /*0210*/  ISETP.NE.AND.EX P0, PT, RZ, RZ, PT, P0 ;  /* 0x000000ffff00720c */ /* 0x000fda0003f05300 */
[----:B------:R-:W-:Y:S05]  /*0220*/  @!P0 BRA `(.L_x_7) ;  /* 0x0000002000f08947 */ /* 0x000fea0003800000 */
[----:B------:R-:W0:Y:S01]  /*0230*/  LDC.64 R8, c[0x4][RZ] ;  /* 0x01000000ff087b82 */ /* 0x000e220000000a00 */
[----:B------:R-:W-:Y:S02]  /*0240*/  CS2R R2, SRZ ;  /* 0x0000000000027805 */ /* 0x000fe4000001ff00 */
[----:B------:R-:W-:Y:S02]  /*0250*/  CS2R R4, SRZ ;  /* 0x0000000000047805 */ /* 0x000fe4000001ff00 */
[----:B------:R-:W-:Y:S01]  /*0260*/  CS2R R6, SRZ ;  /* 0x0000000000067805 */ /* 0x000fe2000001ff00 */
[----:B0-----:R-:W-:-:S07]  /*0270*/  IMAD.WIDE.U32 R8, R13, 0xc80, R8 ;  /* 0x00000c800d087825 */ /* 0x001fce00078e0008 */
.L_x_9:
[----:B------:R-:W-:-:S06]  /*0280*/  IMAD R16, R2, 0x4, R1 ;  /* 0x0000000402107824 */ /* 0x000fcc00078e0201 */
[----:B------:R-:W5:Y:S01]  /*0290*/  LDL R16, [R16+0x4] ;  /* 0x0000040010107983 */ /* 0x000f620000100800 */
[----:B------:R-:W-:-:S05]  /*02a0*/  UMOV UR4, URZ ;  /* 0x000000ff00047c82 */ /* 0x000fca0008000000 */
.L_x_8:
[----:B-----5:R-:W-:Y:S01]  /*02b0*/  SHF.R.U32.HI R21, RZ, UR4, R16 ;  /* 0x00000004ff157c19 */ /* 0x020fe20008011610 */
[----:B------:R-:W-:-:S03]  /*02c0*/  IMAD.SHL.U32 R14, R2, 0x20, RZ ;  /* 0x00000020020e7824 */ /* 0x000fc600078e00ff */
[----:B------:R-:W-:Y:S01]  /*02d0*/  LOP3.LUT R15, R21, 0x1, RZ, 0xc0, !PT ;  /* 0x00000001150f7812 */ /* 0x000fe200078ec0ff */
[----:B------:R-:W-:-:S03]  /*02e0*/  VIADD R14, R14, UR4 ;  /* 0x000000040e0e7c36 */ /* 0x000fc60008000000 */
[----:B------:R-:W-:Y:S01]  /*02f0*/  ISETP.NE.U32.AND P0, PT, R15, 0x1, PT ;  /* 0x000000010f00780c */ /* 0x000fe20003f05070 */
[----:B------:R-:W-:-:S03]  /*0300*/  IMAD R15, R14, 0x5, RZ ;  /* 0x000000050e0f7824 */ /* 0x000fc600078e02ff */
[----:B------:R-:W-:Y:S01]  /*0310*/  R2P PR, R21, 0x7e ;  /* 0x0000007e15007804 */ /* 0x000fe20000000000 */
[----:B------:R-:W-:-:S08]  /*0320*/  IMAD.WIDE.U32 R14, R15, 0x4, R8 ;  /* 0x000000040f0e7825 */ /* 0x000fd000078e0008 */
[----:B------:R-:W2:Y:S04]  /*0330*/  @!P0 LDG.E R20, desc[UR6][R14.64+0x10] ;  /* 0x000010060e148981 */ /* 0x000ea8000c1e1900 */
[----:B------:R-:W3:Y:S04]  /*0340*/  @P1 LDG.E R22, desc[UR6][R14.64+0x24] ;  /* 0x000024060e161981 */ /* 0x000ee8000c1e1900 */
[----:B------:R-:W4:Y:S04]  /*0350*/  @P2 LDG.E R24, desc[UR6][R14.64+0x38] ;  /* 0x000038060e182981 */ /* 0x000f28000c1e1900 */
[----:B------:R-:W4:Y:S04]  /*0360*/  @P3 LDG.E R26, desc[UR6][R14.64+0x4c] ;  /* 0x00004c060e1a3981 */ /* 0x000f28000c1e1900 */
[----:B------:R-:W4:Y:S04]  /*0370*/  @P4 LDG.E R28, desc[UR6][R14.64+0x60] ;  /* 0x000060060e1c4981 */ /* 0x000f28000c1e1900 */
[----:B------:R-:W4:Y:S04]  /*0380*/  @!P0 LDG.E R18, desc[UR6][R14.64] ;  /* 0x000000060e128981 */ /* 0x000f28000c1e1900 */
[----:B------:R-:W4:Y:S04]  /*0390*/  @!P0 LDG.E R17, desc[UR6][R14.64+0x4] ;  /* 0x000004060e118981 */ /* 0x000f28000c1e1900 */
[----:B------:R-:W4:Y:S04]  /*03a0*/  @P5 LDG.E R19, desc[UR6][R14.64+0x74] ;  /* 0x000074060e135981 */ /* 0x000f28000c1e1900 */
[----:B------:R-:W4:Y:S04]  /*03b0*/  @P1 LDG.E R23, desc[UR6][R14.64+0x20] ;  /* 0x000020060e171981 */ /* 0x000f28000c1e1900 */
[----:B------:R-:W4:Y:S01]  /*03c0*/  @P3 LDG.E R25, desc[UR6][R14.64+0x48] ;  /* 0x000048060e193981 */ /* 0x000f22000c1e1900 */
[----:B--2---:R-:W-:-:S03]  /*03d0*/  @!P0 LOP3.LUT R5, R5, R20, RZ, 0x3c, !PT ;  /* 0x0000001405058212 */ /* 0x004fc600078e3cff */
[----:B------:R-:W2:Y:S01]  /*03e0*/  @P1 LDG.E R20, desc[UR6][R14.64+0x14] ;  /* 0x000014060e141981 */ /* 0x000ea2000c1e1900 */
[----:B---3--:R-:W-:-:S03]  /*03f0*/  @P1 LOP3.LUT R5, R5, R22, RZ, 0x3c, !PT ;  /* 0x0000001605051212 */ /* 0x008fc600078e3cff */
[----:B------:R-:W3:Y:S01]  /*0400*/  @P1 LDG.E R22, desc[UR6][R14.64+0x1c] ;  /* 0x00001c060e161981 */ /* 0x000ee2000c1e1900 */
[----:B----4-:R-:W-:-:S03]  /*0410*/  @P2 LOP3.LUT R5, R5, R24, RZ, 0x3c, !PT ;  /* 0x0000001805052212 */ /* 0x010fc600078e3cff */
[----:B------:R-:W4:Y:S01]  /*0420*/  @P2 LDG.E R24, desc[UR6][R14.64+0x28] ;  /* 0x000028060e182981 */ /* 0x000f22000c1e1900 */
[----:B------:R-:W-:-:S03]  /*0430*/  @P3 LOP3.LUT R5, R5, R26, RZ, 0x3c, !PT ;  /* 0x0000001a05053212 */ /* 0x000fc600078e3cff */
[----:B------:R-:W3:Y:S01]  /*0440*/  @P6 LDG.E R26, desc[UR6][R14.64+0x88] ;  /* 0x000088060e1a6981 */ /* 0x000ee2000c1e1900 */
[----:B------:R-:W-:Y:S02]  /*0450*/  @P4 LOP3.LUT R5, R5, R28, RZ, 0x3c, !PT ;  /* 0x0000001c05054212 */ /* 0x000fe400078e3cff */
[----:B------:R-:W-:Y:S02]  /*0460*/  @!P0 LOP3.LUT R3, R3, R18, RZ, 0x3c, !PT ;  /* 0x0000001203038212 */ /* 0x000fe400078e3cff */
[----:B------:R-:W3:Y:S01]  /*0470*/  @!P0 LDG.E R18, desc[UR6][R14.64+0x8] ;  /* 0x000008060e128981 */ /* 0x000ee2000c1e1900 */
[----:B------:R-:W-:-:S03]  /*0480*/  @!P0 LOP3.LUT R6, R6, R17, RZ, 0x3c, !PT ;  /* 0x0000001106068212 */ /* 0x000fc600078e3cff */
[----:B------:R-:W3:Y:S01]  /*0490*/  @!P0 LDG.E R17, desc[UR6][R14.64+0xc] ;  /* 0x00000c060e118981 */ /* 0x000ee2000c1e1900 */
[----:B------:R-:W-:-:S03]  /*04a0*/  @P5 LOP3.LUT R5, R5, R19, RZ, 0x3c, !PT ;  /* 0x0000001305055212 */ /* 0x000fc600078e3cff */
[----:B------:R-:W3:Y:S01]  /*04b0*/  @P1 LDG.E R19, desc[UR6][R14.64+0x18] ;  /* 0x000018060e131981 */ /* 0x000ee2000c1e1900 */
[----:B--2---:R-:W-:-:S03]  /*04c0*/  @P1 LOP3.LUT R3, R3, R20, RZ, 0x3c, !PT ;  /* 0x0000001403031212 */ /* 0x004fc600078e3cff */
[----:B------:R-:W2:Y:S01]  /*04d0*/  @P3 LDG.E R20, desc[UR6][R14.64+0x3c] ;  /* 0x00003c060e143981 */ /* 0x000ea2000c1e1900 */
[----:B----4-:R-:W-:-:S03]  /*04e0*/  @P2 LOP3.LUT R3, R3, R24, RZ, 0x3c, !PT ;  /* 0x0000001803032212 */ /* 0x010fc600078e3cff */
[----:B------:R-:W4:Y:S01]  /*04f0*/  @P4 LDG.E R24, desc[UR6][R14.64+0x50] ;  /* 0x000050060e184981 */ /* 0x000f22000c1e1900 */
[----:B---3--:R-:W-:-:S03]  /*0500*/  @!P0 LOP3.LUT R7, R7, R18, RZ, 0x3c, !PT ;  /* 0x0000001207078212 */ /* 0x008fc600078e3cff */
[----:B------:R-:W3:Y:S01]  /*0510*/  @P2 LDG.E R18, desc[UR6][R14.64+0x30] ;  /* 0x000030060e122981 */ /* 0x000ee2000c1e1900 */
[----:B------:R-:W-:-:S03]  /*0520*/  @!P0 LOP3.LUT R4, R4, R17, RZ, 0x3c, !PT ;  /* 0x0000001104048212 */ /* 0x000fc600078e3cff */
[----:B------:R-:W3:Y:S01]  /*0530*/  @P2 LDG.E R17, desc[UR6][R14.64+0x2c] ;  /* 0x00002c060e112981 */ /* 0x000ee2000c1e1900 */
[----:B------:R-:W-:-:S03]  /*0540*/  @P1 LOP3.LUT R6, R6, R19, RZ, 0x3c, !PT ;  /* 0x0000001306061212 */ /* 0x000fc600078e3cff */
[----:B------:R-:W3:Y:S01]  /*0550*/  @P2 LDG.E R19, desc[UR6][R14.64+0x34] ;  /* 0x000034060e132981 */ /* 0x000ee2000c1e1900 */
[----:B------:R-:W-:Y:S02]  /*0560*/  @P1 LOP3.LUT R7, R7, R22, RZ, 0x3c, !PT ;  /* 0x0000001607071212 */ /* 0x000fe400078e3cff */
[----:B------:R-:W-:Y:S01]  /*0570*/  @P1 LOP3.LUT R4, R4, R23, RZ, 0x3c, !PT ;  /* 0x0000001704041212 */ /* 0x000fe200078e3cff */
[----:B------:R-:W3:Y:S04]  /*0580*/  @P3 LDG.E R22, desc[UR6][R14.64+0x44] ;  /* 0x000044060e163981 */ /* 0x000ee8000c1e1900 */
[----:B------:R-:W3:Y:S01]  /*0590*/  @P3 LDG.E R23, desc[UR6][R14.64+0x40] ;  /* 0x000040060e173981 */ /* 0x000ee2000c1e1900 */
[----:B--2---:R-:W-:-:S03]  /*05a0*/  @P3 LOP3.LUT R3, R3, R20, RZ, 0x3c, !PT ;  /* 0x0000001403033212 */ /* 0x004fc600078e3cff */
[----:B------:R-:W2:Y:S01]  /*05b0*/  @P5 LDG.E R20, desc[UR6][R14.64+0x64] ;  /* 0x000064060e145981 */ /* 0x000ea2000c1e1900 */
[----:B----4-:R-:W-:-:S03]  /*05c0*/  @P4 LOP3.LUT R3, R3, R24, RZ, 0x3c, !PT ;  /* 0x0000001803034212 */ /* 0x010fc600078e3cff */
[----:B------:R-:W4:Y:S01]  /*05d0*/  @P6 LDG.E R24, desc[UR6][R14.64+0x78] ;  /* 0x000078060e186981 */ /* 0x000f22000c1e1900 */
[----:B---3--:R-:W-:-:S03]  /*05e0*/  @P2 LOP3.LUT R7, R7, R18, RZ, 0x3c, !PT ;  /* 0x0000001207072212 */ /* 0x008fc600078e3cff */
[----:B------:R-:W3:Y:S01]  /*05f0*/  @P4 LDG.E R18, desc[UR6][R14.64+0x58] ;  /* 0x000058060e124981 */ /* 0x000ee2000c1e1900 */
[----:B------:R-:W-:-:S03]  /*0600*/  @P2 LOP3.LUT R6, R6, R17, RZ, 0x3c, !PT ;  /* 0x0000001106062212 */ /* 0x000fc600078e3cff */
[----:B------:R-:W3:Y:S01]  /*0610*/  @P4 LDG.E R17, desc[UR6][R14.64+0x54] ;  /* 0x000054060e114981 */ /* 0x000ee2000c1e1900 */
[----:B------:R-:W-:-:S03]  /*0620*/  @P2 LOP3.LUT R4, R4, R19, RZ, 0x3c, !PT ;  /* 0x0000001304042212 */ /* 0x000fc600078e3cff */
[----:B------:R-:W3:Y:S01]  /*0630*/  @P4 LDG.E R19, desc[UR6][R14.64+0x5c] ;  /* 0x00005c060e134981 */ /* 0x000ee2000c1e1900 */
[----:B------:R-:W-:Y:S02]  /*0640*/  @P3 LOP3.LUT R7, R7, R22, RZ, 0x3c, !PT ;  /* 0x0000001607073212 */ /* 0x000fe400078e3cff */
[----:B------:R-:W-:Y:S01]  /*0650*/  @P3 LOP3.LUT R4, R4, R25, RZ, 0x3c, !PT ;  /* 0x0000001904043212 */ /* 0x000fe200078e3cff */
[----:B------:R-:W3:Y:S01]  /*0660*/  @P5 LDG.E R22, desc[UR6][R14.64+0x6c] ;  /* 0x00006c060e165981 */ /* 0x000ee2000c1e1900 */
[----:B------:R-:W-:-:S03]  /*0670*/  @P3 LOP3.LUT R6, R6, R23, RZ, 0x3c, !PT ;  /* 0x0000001706063212 */ /* 0x000fc600078e3cff */
[----:B------:R-:W3:Y:S04]  /*0680*/  @P5 LDG.E R23, desc[UR6][R14.64+0x68] ;  /* 0x000068060e175981 */ /* 0x000ee8000c1e1900 */
[----:B------:R-:W3:Y:S01]  /*0690*/  @P5 LDG.E R25, desc[UR6][R14.64+0x70] ;  /* 0x000070060e195981 */ /* 0x000ee2000c1e1900 */
[----:B------:R-:W-:Y:S02]  /*06a0*/  LOP3.LUT P0, RZ, R21, 0x80, RZ, 0xc0, !PT ;  /* 0x0000008015ff7812 */ /* 0x000fe4000780c0ff */
[----:B--2---:R-:W-:-:S11]  /*06b0*/  @P5 LOP3.LUT R3, R3, R20, RZ, 0x3c, !PT ;  /* 0x0000001403035212 */ /* 0x004fd600078e3cff */
        /* <DEDUP_REMOVED lines=15> */
[----:B------:R-:W-:Y:S02]  /*07b0*/  @P6 LOP3.LUT R5, R5, R26, RZ, 0x3c, !PT ;  /* 0x0000001a05056212 */ /* 0x000fe400078e3cff */
[----:B--2---:R-:W-:Y:S02]  /*07c0*/  @P0 LOP3.LUT R3, R3, R20, RZ, 0x3c, !PT ;  /* 0x0000001403030212 */ /* 0x004fe400078e3cff */
[----:B----4-:R-:W-:Y:S02]  /*07d0*/  @P0 LOP3.LUT R5, R5, R24, RZ, 0x3c, !PT ;  /* 0x0000001805050212 */ /* 0x010fe400078e3cff */
[----:B---3--:R-:W-:Y:S02]  /*07e0*/  @P6 LOP3.LUT R7, R7, R18, RZ, 0x3c, !PT ;  /* 0x0000001207076212 */ /* 0x008fe400078e3cff */
[----:B------:R-:W-:Y:S02]  /*07f0*/  @P6 LOP3.LUT R6, R6, R17, RZ, 0x3c, !PT ;  /* 0x0000001106066212 */ /* 0x000fe400078e3cff */
[----:B------:R-:W-:-:S02]  /*0800*/  @P6 LOP3.LUT R4, R4, R19, RZ, 0x3c, !PT ;  /* 0x0000001304046212 */ /* 0x000fc400078e3cff */
[----:B------:R-:W-:Y:S02]  /*0810*/  @P0 LOP3.LUT R7, R7, R22, RZ, 0x3c, !PT ;  /* 0x0000001607070212 */ /* 0x000fe400078e3cff */
[----:B------:R-:W-:Y:S02]  /*0820*/  @P0 LOP3.LUT R6, R6, R23, RZ, 0x3c, !PT ;  /* 0x0000001706060212 */ /* 0x000fe400078e3cff */
[----:B------:R-:W-:Y:S02]  /*0830*/  @P0 LOP3.LUT R4, R4, R25, RZ, 0x3c, !PT ;  /* 0x0000001904040212 */ /* 0x000fe400078e3cff */
[----:B------:R-:W-:-:S13]  /*0840*/  R2P PR, R21.B1, 0x7f ;  /* 0x0000007f15007804 */ /* 0x000fda0000001000 */
[----:B------:R-:W2:Y:S04]  /*0850*/  @P0 LDG.E R18, desc[UR6][R14.64+0xa0] ;  /* 0x0000a0060e120981 */ /* 0x000ea8000c1e1900 */
[----:B------:R-:W3:Y:S04]  /*0860*/  @P0 LDG.E R17, desc[UR6][R14.64+0xa4] ;  /* 0x0000a4060e110981 */ /* 0x000ee8000c1e1900 */
[----:B------:R-:W4:Y:S04]  /*0870*/  @P0 LDG.E R20, desc[UR6][R14.64+0xa8] ;  /* 0x0000a8060e140981 */ /* 0x000f28000c1e1900 */
[----:B------:R-:W4:Y:S04]  /*0880*/  @P0 LDG.E R19, desc[UR6][R14.64+0xac] ;  /* 0x0000ac060e130981 */ /* 0x000f28000c1e1900 */
[----:B------:R-:W4:Y:S04]  /*0890*/  @P0 LDG.E R22, desc[UR6][R14.64+0xb0] ;  /* 0x0000b0060e160981 */ /* 0x000f28000c1e1900 */
[----:B------:R-:W4:Y:S04]  /*08a0*/  @P1 LDG.E R24, desc[UR6][R14.64+0xb4] ;  /* 0x0000b4060e181981 */ /* 0x000f28000c1e1900 */
[----:B------:R-:W4:Y:S04]  /*08b0*/  @P1 LDG.E R26, desc[UR6][R14.64+0xbc] ;  /* 0x0000bc060e1a1981 */ /* 0x000f28000c1e1900 */
[----:B------:R-:W4:Y:S04]  /*08c0*/  @P1 LDG.E R23, desc[UR6][R14.64+0xb8] ;  /* 0x0000b8060e171981 */ /* 0x000f28000c1e1900 */
[----:B------:R-:W4:Y:S04]  /*08d0*/  @P1 LDG.E R28, desc[UR6][R14.64+0xc4] ;  /* 0x0000c4060e1c1981 */ /* 0x000f28000c1e1900 */
[----:B------:R-:W4:Y:S01]  /*08e0*/  @P1 LDG.E R25, desc[UR6][R14.64+0xc0] ;  /* 0x0000c0060e191981 */ /* 0x000f22000c1e1900 */
[----:B--2---:R-:W-:-:S03]  /*08f0*/  @P0 LOP3.LUT R3, R3, R18, RZ, 0x3c, !PT ;  /* 0x0000001203030212 */ /* 0x004fc600078e3cff */
[----:B------:R-:W2:Y:S01]  /*0900*/  @P2 LDG.E R18, desc[UR6][R14.64+0xc8] ;  /* 0x0000c8060e122981 */ /* 0x000ea2000c1e1900 */
[----:B---3--:R-:W-:-:S03]  /*0910*/  @P0 LOP3.LUT R6, R6, R17, RZ, 0x3c, !PT ;  /* 0x0000001106060212 */ /* 0x008fc600078e3cff */
[----:B------:R-:W3:Y:S01]  /*0920*/  @P2 LDG.E R17, desc[UR6][R14.64+0xcc] ;  /* 0x0000cc060e112981 */ /* 0x000ee2000c1e1900 */
[----:B----4-:R-:W-:-:S03]  /*0930*/  @P0 LOP3.LUT R7, R7, R20, RZ, 0x3c, !PT ;  /* 0x0000001407070212 */ /* 0x010fc600078e3cff */
[----:B------:R-:W4:Y:S01]  /*0940*/  @P3 LDG.E R20, desc[UR6][R14.64+0xec] ;  /* 0x0000ec060e143981 */ /* 0x000f22000c1e1900 */
[----:B------:R-:W-:-:S03]  /*0950*/  @P0 LOP3.LUT R4, R4, R19, RZ, 0x3c, !PT ;  /* 0x0000001304040212 */ /* 0x000fc600078e3cff */
[----:B------:R-:W4:Y:S01]  /*0960*/  @P2 LDG.E R19, desc[UR6][R14.64+0xd4] ;  /* 0x0000d4060e132981 */ /* 0x000f22000c1e1900 */
[----:B------:R-:W-:Y:S02]  /*0970*/  @P0 LOP3.LUT R5, R5, R22, RZ, 0x3c, !PT ;  /* 0x0000001605050212 */ /* 0x000fe400078e3cff */
[----:B------:R-:W-:Y:S01]  /*0980*/  LOP3.LUT P0, RZ, R21, 0x8000, RZ, 0xc0, !PT ;  /* 0x0000800015ff7812 */ /* 0x000fe2000780c0ff */
[----:B------:R-:W4:Y:S01]  /*0990*/  @P2 LDG.E R22, desc[UR6][R14.64+0xd0] ;  /* 0x0000d0060e162981 */ /* 0x000f22000c1e1900 */
[----:B------:R-:W-:-:S03]  /*09a0*/  @P1 LOP3.LUT R3, R3, R24, RZ, 0x3c, !PT ;  /* 0x0000001803031212 */ /* 0x000fc600078e3cff */
[----:B------:R-:W4:Y:S01]  /*09b0*/  @P3 LDG.E R21, desc[UR6][R14.64+0xe0] ;  /* 0x0000e0060e153981 */ /* 0x000f22000c1e1900 */
[----:B------:R-:W-:-:S03]  /*09c0*/  @P1 LOP3.LUT R7, R7, R26, RZ, 0x3c, !PT ;  /* 0x0000001a07071212 */ /* 0x000fc600078e3cff */
[----:B------:R-:W4:Y:S01]  /*09d0*/  @P2 LDG.E R24, desc[UR6][R14.64+0xd8] ;  /* 0x0000d8060e182981 */ /* 0x000f22000c1e1900 */
[----:B------:R-:W-:-:S03]  /*09e0*/  @P1 LOP3.LUT R6, R6, R23, RZ, 0x3c, !PT ;  /* 0x0000001706061212 */ /* 0x000fc600078e3cff */
[----:B------:R-:W4:Y:S01]  /*09f0*/  @P3 LDG.E R26, desc[UR6][R14.64+0xdc] ;  /* 0x0000dc060e1a3981 */ /* 0x000f22000c1e1900 */
[----:B------:R-:W-:-:S03]  /*0a00*/  @P1 LOP3.LUT R5, R5, R28, RZ, 0x3c, !PT ;  /* 0x0000001c05051212 */ /* 0x000fc600078e3cff */
[----:B------:R-:W4:Y:S04]  /*0a10*/  @P3 LDG.E R28, desc[UR6][R14.64+0xe4] ;  /* 0x0000e4060e1c3981 */ /* 0x000f28000c1e1900 */
[----:B------:R-:W4:Y:S01]  /*0a20*/  @P3 LDG.E R23, desc[UR6][R14.64+0xe8] ;  /* 0x0000e8060e173981 */ /* 0x000f22000c1e1900 */
[----:B--2---:R-:W-:-:S03]  /*0a30*/  @P2 LOP3.LUT R3, R3, R18, RZ, 0x3c, !PT ;  /* 0x0000001203032212 */ /* 0x004fc600078e3cff */
[----:B------:R-:W2:Y:S01]  /*0a40*/  @P4 LDG.E R18, desc[UR6][R14.64+0xf0] ;  /* 0x0000f0060e124981 */ /* 0x000ea2000c1e1900 */
[----:B---3--:R-:W-:Y:S02]  /*0a50*/  @P2 LOP3.LUT R6, R6, R17, RZ, 0x3c, !PT ;  /* 0x0000001106062212 */ /* 0x008fe400078e3cff */
[----:B------:R-:W-:Y:S01]  /*0a60*/  @P1 LOP3.LUT R4, R4, R25, RZ, 0x3c, !PT ;  /* 0x0000001904041212 */ /* 0x000fe200078e3cff */
[----:B------:R-:W3:Y:S03]  /*0a70*/  @P5 LDG.E R17, desc[UR6][R14.64+0x110] ;  /* 0x000110060e115981 */ /* 0x000ee6000c1e1900 */
[----:B----4-:R-:W-:Y:S02]  /*0a80*/  @P2 LOP3.LUT R4, R4, R19, RZ, 0x3c, !PT ;  /* 0x0000001304042212 */ /* 0x010fe400078e3cff */
[----:B------:R-:W4:Y:S01]  /*0a90*/  @P4 LDG.E R19, desc[UR6][R14.64+0xf4] ;  /* 0x0000f4060e134981 */ /* 0x000f22000c1e1900 */
        /* <DEDUP_REMOVED lines=12> */
[----:B--2---:R-:W-:-:S03]  /*0b60*/  @P4 LOP3.LUT R3, R3, R18, RZ, 0x3c, !PT ;  /* 0x0000001203034212 */ /* 0x004fc600078e3cff */
[----:B------:R-:W2:Y:S01]  /*0b70*/  @P5 LDG.E R18, desc[UR6][R14.64+0x114] ;  /* 0x000114060e125981 */ /* 0x000ea2000c1e1900 */
[----:B------:R-:W-:-:S03]  /*0b80*/  @P3 LOP3.LUT R5, R5, R20, RZ, 0x3c, !PT ;  /* 0x0000001405053212 */ /* 0x000fc600078e3cff */
[----:B------:R-:W2:Y:S01]  /*0b90*/  @P6 LDG.E R20, desc[UR6][R14.64+0x118] ;  /* 0x000118060e146981 */ /* 0x000ea2000c1e1900 */
[----:B----4-:R-:W-:-:S03]  /*0ba0*/  @P4 LOP3.LUT R6, R6, R19, RZ, 0x3c, !PT ;  /* 0x0000001306064212 */ /* 0x010fc600078e3cff */
[----:B------:R-:W4:Y:S01]  /*0bb0*/  @P6 LDG.E R19, desc[UR6][R14.64+0x11c] ;  /* 0x00011c060e136981 */ /* 0x000f22000c1e1900 */
[----:B---3--:R-:W-:-:S03]  /*0bc0*/  @P4 LOP3.LUT R7, R7, R22, RZ, 0x3c, !PT ;  /* 0x0000001607074212 */ /* 0x008fc600078e3cff */
[----:B------:R-:W3:Y:S01]  /*0bd0*/  @P6 LDG.E R22, desc[UR6][R14.64+0x120] ;  /* 0x000120060e166981 */ /* 0x000ee2000c1e1900 */
[----:B------:R-:W-:-:S03]  /*0be0*/  @P4 LOP3.LUT R4, R4, R21, RZ, 0x3c, !PT ;  /* 0x0000001504044212 */ /* 0x000fc600078e3cff */
[----:B------:R-:W3:Y:S01]  /*0bf0*/  @P0 LDG.E R21, desc[UR6][R14.64+0x130] ;  /* 0x000130060e150981 */ /* 0x000ee2000c1e1900 */
[----:B------:R-:W-:Y:S02]  /*0c00*/  @P4 LOP3.LUT R5, R5, R24, RZ, 0x3c, !PT ;  /* 0x0000001805054212 */ /* 0x000fe400078e3cff */
[----:B------:R-:W-:Y:S01]  /*0c10*/  @P5 LOP3.LUT R4, R4, R17, RZ, 0x3c, !PT ;  /* 0x0000001104045212 */ /* 0x000fe200078e3cff */
[----:B------:R-:W3:Y:S01]  /*0c20*/  @P6 LDG.E R24, desc[UR6][R14.64+0x128] ;  /* 0x000128060e186981 */ /* 0x000ee2000c1e1900 */
[----:B------:R-:W-:-:S03]  /*0c30*/  @P5 LOP3.LUT R3, R3, R26, RZ, 0x3c, !PT ;  /* 0x0000001a03035212 */ /* 0x000fc600078e3cff */
[----:B------:R-:W3:Y:S01]  /*0c40*/  @P6 LDG.E R17, desc[UR6][R14.64+0x124] ;  /* 0x000124060e116981 */ /* 0x000ee2000c1e1900 */
[----:B------:R-:W-:-:S03]  /*0c50*/  @P5 LOP3.LUT R7, R7, R28, RZ, 0x3c, !PT ;  /* 0x0000001c07075212 */ /* 0x000fc600078e3cff */
[----:B------:R-:W3:Y:S01]  /*0c60*/  @P0 LDG.E R26, desc[UR6][R14.64+0x12c] ;  /* 0x00012c060e1a0981 */ /* 0x000ee2000c1e1900 */
[----:B------:R-:W-:-:S03]  /*0c70*/  @P5 LOP3.LUT R6, R6, R23, RZ, 0x3c, !PT ;  /* 0x0000001706065212 */ /* 0x000fc600078e3cff */
[----:B------:R-:W3:Y:S04]  /*0c80*/  @P0 LDG.E R28, desc[UR6][R14.64+0x13c] ;  /* 0x00013c060e1c0981 */ /* 0x000ee8000c1e1900 */
[----:B------:R-:W3:Y:S01]  /*0c90*/  @P0 LDG.E R23, desc[UR6][R14.64+0x138] ;  /* 0x000138060e170981 */ /* 0x000ee2000c1e1900 */
[----:B--2---:R-:W-:-:S03]  /*0ca0*/  @P5 LOP3.LUT R5, R5, R18, RZ, 0x3c, !PT ;  /* 0x0000001205055212 */ /* 0x004fc600078e3cff */
[----:B------:R-:W2:Y:S01]  /*0cb0*/  @P0 LDG.E R18, desc[UR6][R14.64+0x134] ;  /* 0x000134060e120981 */ /* 0x000ea2000c1e1900 */
[----:B------:R-:W-:-:S04]  /*0cc0*/  UIADD3 UR4, UPT, UPT, UR4, 0x10, URZ ;  /* 0x0000001004047890 */ /* 0x000fc8000fffe0ff */
[----:B------:R-:W-:Y:S01]  /*0cd0*/  UISETP.NE.AND UP0, UPT, UR4, 0x20, UPT ;  /* 0x000000200400788c */ /* 0x000fe2000bf05270 */
[----:B------:R-:W-:Y:S02]  /*0ce0*/  @P6 LOP3.LUT R3, R3, R20, RZ, 0x3c, !PT ;  /* 0x0000001403036212 */ /* 0x000fe400078e3cff */
[----:B----4-:R-:W-:Y:S02]  /*0cf0*/  @P6 LOP3.LUT R6, R6, R19, RZ, 0x3c, !PT ;  /* 0x0000001306066212 */ /* 0x010fe400078e3cff */
[----:B---3--:R-:W-:Y:S02]  /*0d00*/  @P6 LOP3.LUT R7, R7, R22, RZ, 0x3c, !PT ;  /* 0x0000001607076212 */ /* 0x008fe400078e3cff */
[----:B------:R-:W-:Y:S02]  /*0d10*/  @P0 LOP3.LUT R6, R6, R21, RZ, 0x3c, !PT ;  /* 0x0000001506060212 */ /* 0x000fe400078e3cff */
[----:B------:R-:W-:Y:S02]  /*0d20*/  @P6 LOP3.LUT R5, R5, R24, RZ, 0x3c, !PT ;  /* 0x0000001805056212 */ /* 0x000fe400078e3cff */
[----:B------:R-:W-:-:S02]  /*0d30*/  @P6 LOP3.LUT R4, R4, R17, RZ, 0x3c, !PT ;  /* 0x0000001104046212 */ /* 0x000fc400078e3cff */
[----:B------:R-:W-:Y:S02]  /*0d40*/  @P0 LOP3.LUT R3, R3, R26, RZ, 0x3c, !PT ;  /* 0x0000001a03030212 */ /* 0x000fe400078e3cff */
[----:B------:R-:W-:Y:S02]  /*0d50*/  @P0 LOP3.LUT R5, R5, R28, RZ, 0x3c, !PT ;  /* 0x0000001c05050212 */ /* 0x000fe400078e3cff */
[----:B------:R-:W-:Y:S02]  /*0d60*/  @P0 LOP3.LUT R4, R4, R23, RZ, 0x3c, !PT ;  /* 0x0000001704040212 */ /* 0x000fe400078e3cff */
[----:B--2---:R-:W-:Y:S01]  /*0d70*/  @P0 LOP3.LUT R7, R7, R18, RZ, 0x3c, !PT ;  /* 0x0000001207070212 */ /* 0x004fe200078e3cff */
[----:B------:R-:W-:Y:S06]  /*0d80*/  BRA.U UP0, `(.L_x_8) ;  /* 0xfffffff500487547 */ /* 0x000fec000b83ffff */
[----:B------:R-:W-:-:S05]  /*0d90*/  VIADD R2, R2, 0x1 ;  /* 0x0000000102027836 */ /* 0x000fca0000000000 */
[----:B------:R-:W-:-:S13]  /*0da0*/  ISETP.NE.AND P0, PT, R2, 0x5, PT ;  /* 0x000000050200780c */ /* 0x000fda0003f05270 */
[----:B------:R-:W-:Y:S05]  /*0db0*/  @P0 BRA `(.L_x_9) ;  /* 0xfffffff400300947 */ /* 0x000fea000383ffff */
[----:B------:R-:W-:Y:S01]  /*0dc0*/  LOP3.LUT R2, R12, 0x3, RZ, 0xc0, !PT ;  /* 0x000000030c027812 */ /* 0x000fe200078ec0ff */
[----:B------:R0:W-:Y:S03]  /*0dd0*/  STL.64 [R1+0x8], R6 ;  /* 0x0000080601007387 */ /* 0x0001e60000100a00 */
[----:B------:R-:W-:Y:S01]  /*0de0*/  ISETP.NE.U32.AND P0, PT, R2, 0x1, PT ;  /* 0x000000010200780c */ /* 0x000fe20003f05070 */
[----:B------:R0:W-:Y:S03]  /*0df0*/  STL.64 [R1+0x10], R4 ;  /* 0x0000100401007387 */ /* 0x0001e60000100a00 */
[----:B------:R-:W-:Y:S01]  /*0e00*/  ISETP.NE.AND.EX P0, PT, RZ, RZ, PT, P0 ;  /* 0x000000ffff00720c */ /* 0x000fe20003f05300 */
[----:B------:R0:W-:-:S12]  /*0e10*/  STL [R1+0x4], R3 ;  /* 0x0000040301007387 */ /* 0x0001d80000100800 */
[----:B0-----:R-:W-:Y:S05]  /*0e20*/  @!P0 BRA `(.L_x_7) ;  /* 0x0000001400f08947 */ /* 0x001fea0003800000 */
[----:B------:R-:W-:Y:S01]  /*0e30*/  UMOV UR4, URZ ;  /* 0x000000ff00047c82 */ /* 0x000fe20008000000 */
[----:B------:R-:W-:Y:S01]  /*0e40*/  CS2R R2, SRZ ;  /* 0x0000000000027805 */ /* 0x000fe2000001ff00 */
[----:B------:R-:W-:Y:S01]  /*0e50*/  IMAD.MOV.U32 R4, RZ, RZ, RZ ;  /* 0x000000ffff047224 */ /* 0x000fe200078e00ff */
[----:B------:R-:W-:Y:S01]  /*0e60*/  CS2R R6, SRZ ;  /* 0x0000000000067805 */ /* 0x000fe2000001ff00 */
[----:B------:R-:W-:-:S07]  /*0e70*/  IMAD.U32 R5, RZ, RZ, UR4 ;  /* 0x00000004ff057e24 */ /* 0x000fce000f8e00ff */
.L_x_11:
[----:B------:R-:W-:-:S06]  /*0e80*/  IMAD R16, R2, 0x4, R1 ;  /* 0x0000000402107824 */ /* 0x000fcc00078e0201 */
[----:B------:R-:W5:Y:S01]  /*0e90*/  LDL R16, [R16+0x4] ;  /* 0x0000040010107983 */ /* 0x000f620000100800 */
[----:B------:R-:W-:-:S05]  /*0ea0*/  UMOV UR4, URZ ;  /* 0x000000ff00047c82 */ /* 0x000fca0008000000 */
.L_x_10:
        /* <DEDUP_REMOVED lines=180> */
[----:B------:R0:W-:Y:S03]  /*19f0*/  STL [R1+0x4], R3 ;  /* 0x0000040301007387 */ /* 0x0001e60000100800 */
[----:B------:R-:W-:Y:S01]  /*1a00*/  ISETP.NE.AND.EX P0, PT, RZ, RZ, PT, P0 ;  /* 0x000000ffff00720c */ /* 0x000fe20003f05300 */
[----:B------:R0:W-:-:S12]  /*1a10*/  STL.64 [R1+0x10], R4 ;  /* 0x0000100401007387 */ /* 0x0001d80000100a00 */
[----:B0-----:R-:W-:Y:S05]  /*1a20*/  @P0 BRA `(.L_x_7) ;  /* 0x0000000800f00947 */ /* 0x001fea0003800000 */
[----:B------:R-:W-:Y:S01]  /*1a30*/  UMOV UR4, URZ ;  /* 0x000000ff00047c82 */ /* 0x000fe20008000000 */
[----:B------:R-:W-:Y:S01]  /*1a40*/  CS2R R2, SRZ ;  /* 0x0000000000027805 */ /* 0x000fe2000001ff00 */
[----:B------:R-:W-:Y:S01]  /*1a50*/  IMAD.MOV.U32 R4, RZ, RZ, RZ ;  /* 0x000000ffff047224 */ /* 0x000fe200078e00ff */
[----:B------:R-:W-:Y:S01]  /*1a60*/  CS2R R6, SRZ ;  /* 0x0000000000067805 */ /* 0x000fe2000001ff00 */
[----:B------:R-:W-:-:S07]  /*1a70*/  IMAD.U32 R5, RZ, RZ, UR4 ;  /* 0x00000004ff057e24 */ /* 0x000fce000f8e00ff */
.L_x_13:
[----:B------:R-:W-:-:S06]  /*1a80*/  IMAD R16, R2, 0x4, R1 ;  /* 0x0000000402107824 */ /* 0x000fcc00078e0201 */
[----:B------:R-:W5:Y:S01]  /*1a90*/  LDL R16, [R16+0x4] ;  /* 0x0000040010107983 */ /* 0x000f620000100800 */
[----:B------:R-:W-:-:S05]  /*1aa0*/  UMOV UR4, URZ ;  /* 0x000000ff00047c82 */ /* 0x000fca0008000000 */
.L_x_12:
        /* <DEDUP_REMOVED lines=177> */
[----:B------:R0:W-:Y:S04]  /*25c0*/  STL.64 [R1+0x8], R6 ;  /* 0x0000080601007387 */ /* 0x0001e80000100a00 */
[----:B------:R0:W-:Y:S04]  /*25d0*/  STL [R1+0x4], R3 ;  /* 0x0000040301007387 */ /* 0x0001e80000100800 */
[----:B------:R0:W-:Y:S02]  /*25e0*/  STL.64 [R1+0x10], R4 ;  /* 0x0000100401007387 */ /* 0x0001e40000100a00 */
.L_x_7:
[----:B------:R-:W-:Y:S05]  /*25f0*/  BSYNC.RECONVERGENT B1 ;  /* 0x0000000000017941 */ /* 0x000fea0003800200 */
.L_x_6:
[C---:B------:R-:W-:Y:S01]  /*2600*/  ISETP.GT.U32.AND P0, PT, R12.reuse, 0x3, PT ;  /* 0x000000030c00780c */ /* 0x040fe20003f04070 */
[----:B------:R-:W-:Y:S01]  /*2610*/  VIADD R13, R13, 0x1 ;  /* 0x000000010d0d7836 */ /* 0x000fe20000000000 */
[--C-:B------:R-:W-:Y:S02]  /*2620*/  SHF.R.U64 R12, R12, 0x2, R11.reuse ;  /* 0x000000020c0c7819 */ /* 0x100fe4000000120b */
[----:B------:R-:W-:Y:S02]  /*2630*/  ISETP.GT.U32.AND.EX P0, PT, R11, RZ, PT, P0 ;  /* 0x000000ff0b00720c */ /* 0x000fe40003f04100 */
[----:B------:R-:W-:-:S11]  /*2640*/  SHF.R.U32.HI R11, RZ, 0x2, R11 ;  /* 0x00000002ff0b7819 */ /* 0x000fd6000001160b */
[----:B------:R-:W-:Y:S05]  /*2650*/  @P0 BRA `(.L_x_14) ;  /* 0xffffffd800e00947 */ /* 0x000fea000383ffff */
.L_x_5:
[----:B------:R-:W-:Y:S05]  /*2660*/  BSYNC.RECONVERGENT B0 ;  /* 0x0000000000007941 */ /* 0x000fea0003800200 */
.L_x_4:
[----:B0-----:R-:W0:Y:S01]  /*2670*/  LDC.64 R6, c[0x0][0x388] ;  /* 0x0000e200ff067b82 */ /* 0x001e220000000a00 */
[----:B------:R-:W1:Y:S01]  /*2680*/  LDCU.64 UR4, c[0x0][0x380] ;  /* 0x00007000ff0477ac */ /* 0x000e620008000a00 */
[----:B------:R-:W-:-:S04]  /*2690*/  SHF.R.U32.HI R2, RZ, 0x2, R3 ;  /* 0x00000002ff027819 */ /* 0x000fc80000011603 */
[----:B------:R-:W-:Y:S01]  /*26a0*/  LOP3.LUT R2, R2, R3, RZ, 0x3c, !PT ;  /* 0x0000000302027212 */ /* 0x000fe200078e3cff */
[----:B------:R-:W-:-:S04]  /*26b0*/  IMAD.SHL.U32 R3, R5, 0x10, RZ ;  /* 0x0000001005037824 */ /* 0x000fc800078e00ff */
[----:B------:R-:W-:-:S05]  /*26c0*/  IMAD.SHL.U32 R4, R2, 0x2, RZ ;  /* 0x0000000202047824 */ /* 0x000fca00078e00ff */
[----:B------:R-:W-:Y:S02]  /*26d0*/  LOP3.LUT R4, R2, R4, R3, 0x96, !PT ;  /* 0x0000000402047212 */ /* 0x000fe400078e9603 */
[----:B-1----:R-:W-:Y:S02]  /*26e0*/  IADD3 R10, P0, PT, R10, UR4, RZ ;  /* 0x000000040a0a7c10 */ /* 0x002fe4000ff1e0ff */
[----:B------:R-:W-:Y:S02]  /*26f0*/  LOP3.LUT R4, R4, R5, RZ, 0x3c, !PT ;  /* 0x0000000504047212 */ /* 0x000fe400078e3cff */
[----:B------:R-:W-:Y:S02]  /*2700*/  IADD3.X R11, PT, PT, R0, UR5, RZ, P0, !PT ;  /* 0x00000005000b7c10 */ /* 0x000fe400087fe4ff */
[----:B0-----:R-:W-:Y:S02]  /*2710*/  LOP3.LUT R6, R6, 0xaad26b49, RZ, 0x3c, !PT ;  /* 0xaad26b4906067812 */ /* 0x001fe400078e3cff */
[----:B------:R-:W-:-:S03]  /*2720*/  LOP3.LUT R7, R7, 0xf7dcefdd, RZ, 0x3c, !PT ;  /* 0xf7dcefdd07077812 */ /* 0x000fc600078e3cff */
[----:B------:R-:W-:Y:S02]  /*2730*/  IMAD R6, R6, 0x4182bed5, RZ ;  /* 0x4182bed506067824 */ /* 0x000fe400078e02ff */
[----:B------:R-:W-:-:S05]  /*2740*/  IMAD R7, R7, -0x658354e5, RZ ;  /* 0x9a7cab1b07077824 */ /* 0x000fca00078e02ff */
[----:B------:R-:W-:-:S04]  /*2750*/  IADD3 R3, PT, PT, R6, 0x64f0c9, R7 ;  /* 0x0064f0c906037810 */ /* 0x000fc80007ffe007 */
[----:B------:R-:W-:-:S05]  /*2760*/  IADD3 R3, PT, PT, R3, 0x45, R4 ;  /* 0x0000004503037810 */ /* 0x000fca0007ffe004 */
[----:B------:R-:W-:Y:S01]  /*2770*/  STG.E.U8 desc[UR6][R10.64], R3 ;  /* 0x000000030a007986 */ /* 0x000fe2000c101106 */
[----:B------:R-:W-:Y:S05]  /*2780*/  EXIT ;  /* 0x000000000000794d */ /* 0x000fea0003800000 */
.L_x_15:
        /* <DEDUP_REMOVED lines=15> */
.L_x_36:


//--------------------- .text._Z4initPvim         --------------------------
	.section	.text._Z4initPvim,"ax",@progbits
	.align	128
        .global         _Z4initPvim
        .type           _Z4initPvim,@function
        .size           _Z4initPvim,(.L_x_37 - _Z4initPvim)
        .other          _Z4initPvim,@"STO_CUDA_ENTRY STV_DEFAULT"
_Z4initPvim:
.text._Z4initPvim:
        /* <DEDUP_REMOVED lines=27> */
[----:B------:R-:W-:Y:S02]  /*01b0*/  IMAD.MOV.U32 R13, RZ, RZ, R0 ;  /* 0x000000ffff0d7224 */ /* 0x000fe400078e0000 */
[----:B------:R-:W-:Y:S02]  /*01c0*/  IMAD.MOV.U32 R11, RZ, RZ, RZ ;  /* 0x000000ffff0b7224 */ /* 0x000fe400078e00ff */
[----:B0-----:R-:W-:-:S07]  /*01d0*/  IMAD.MOV.U32 R2, RZ, RZ, R10 ;  /* 0x000000ffff027224 */ /* 0x001fce00078e000a */
.L_x_26:
[----:B------:R-:W-:Y:S01]  /*01e0*/  LOP3.LUT R0, R2, 0x3, RZ, 0xc0, !PT ;  /* 0x0000000302007812 */ /* 0x000fe200078ec0ff */
[----:B------:R-:W-:Y:S03]  /*01f0*/  BSSY.RECONVERGENT B1, `(.L_x_18) ;  /* 0x0000247000017945 */ /* 0x000fe60003800200 */
[----:B------:R-:W-:-:S04]  /*0200*/  ISETP.NE.U32.AND P0, PT, R0, RZ, PT ;  /* 0x000000ff0000720c */ /* 0x000fc80003f05070 */
[----:B------:R-:W-:-:S13]  /*0210*/  ISETP.NE.AND.EX P0, PT, RZ, RZ, PT, P0 ;  /* 0x000000ffff00720c */ /* 0x000fda0003f05300 */
[----:B0-----:R-:W-:Y:S05]  /*0220*/  @!P0 BRA `(.L_x_19) ;  /* 0x00000024000c8947 */ /* 0x001fea0003800000 */
[----:B------:R-:W0:Y:S01]  /*0230*/  LDC.64 R8, c[0x4][RZ] ;  /* 0x01000000ff087b82 */ /* 0x000e220000000a00 */
[----:B------:R-:W-:Y:S01]  /*0240*/  IMAD.MOV.U32 R0, RZ, RZ, RZ ;  /* 0x000000ffff007224 */ /* 0x000fe200078e00ff */
[----:B------:R-:W-:Y:S02]  /*0250*/  CS2R R4, SRZ ;  /* 0x0000000000047805 */ /* 0x000fe4000001ff00 */
[----:B------:R-:W-:Y:S01]  /*0260*/  CS2R R6, SRZ ;  /* 0x0000000000067805 */ /* 0x000fe2000001ff00 */
[----:B------:R-:W-:Y:S02]  /*0270*/  IMAD.MOV.U32 R3, RZ, RZ, RZ ;  /* 0x000000ffff037224 */ /* 0x000fe400078e00ff */
[----:B0-----:R-:W-:-:S07]  /*0280*/  IMAD.WIDE.U32 R8, R11, 0xc80, R8 ;  /* 0x00000c800b087825 */ /* 0x001fce00078e0008 */
.L_x_21:
[----:B------:R-:W-:-:S06]  /*0290*/  IMAD R12, R0, 0x4, R1 ;  /* 0x00000004000c7824 */ /* 0x000fcc00078e0201 */
[----:B------:R-:W5:Y:S01]  /*02a0*/  LDL R12, [R12+0x4] ;  /* 0x000004000c0c7983 */ /* 0x000f620000100800 */
[----:B------:R-:W-:-:S05]  /*02b0*/  UMOV UR4, URZ ;  /* 0x000000ff00047c82 */ /* 0x000fca0008000000 */
.L_x_20:
        /* <DEDUP_REMOVED lines=17> */
[----:B------:R-:W4:Y:S04]  /*03d0*/  @P5 LDG.E R25, desc[UR6][R14.64+0x70] ;  /* 0x000070060e195981 */ /* 0x000f28000c1e1900 */
[----:B------:R-:W4:Y:S01]  /*03e0*/  @P6 LDG.E R28, desc[UR6][R14.64+0x88] ;  /* 0x000088060e1c6981 */ /* 0x000f22000c1e1900 */
[----:B--2---:R-:W-:-:S03]  /*03f0*/  @!P0 LOP3.LUT R5, R5, R16, RZ, 0x3c, !PT ;  /* 0x0000001005058212 */ /* 0x004fc600078e3cff */
[----:B------:R-:W2:Y:S01]  /*0400*/  @!P0 LDG.E R16, desc[UR6][R14.64] ;  /* 0x000000060e108981 */ /* 0x000ea2000c1e1900 */
[----:B---3--:R-:W-:-:S03]  /*0410*/  @P1 LOP3.LUT R5, R5, R18, RZ, 0x3c, !PT ;  /* 0x0000001205051212 */ /* 0x008fc600078e3cff */
[----:B------:R-:W3:Y:S01]  /*0420*/  @!P0 LDG.E R18, desc[UR6][R14.64+0x8] ;  /* 0x000008060e128981 */ /* 0x000ee2000c1e1900 */
[----:B----4-:R-:W-:-:S03]  /*0430*/  @P2 LOP3.LUT R5, R5, R20, RZ, 0x3c, !PT ;  /* 0x0000001405052212 */ /* 0x010fc600078e3cff */
[----:B------:R-:W4:Y:S01]  /*0440*/  @P1 LDG.E R20, desc[UR6][R14.64+0x14] ;  /* 0x000014060e141981 */ /* 0x000f22000c1e1900 */
[----:B------:R-:W-:-:S03]  /*0450*/  @P3 LOP3.LUT R5, R5, R24, RZ, 0x3c, !PT ;  /* 0x0000001805053212 */ /* 0x000fc600078e3cff */
[----:B------:R-:W4:Y:S01]  /*0460*/  @P5 LDG.E R24, desc[UR6][R14.64+0x74] ;  /* 0x000074060e185981 */ /* 0x000f22000c1e1900 */
[----:B------:R-:W-:-:S03]  /*0470*/  @P4 LOP3.LUT R5, R5, R26, RZ, 0x3c, !PT ;  /* 0x0000001a05054212 */ /* 0x000fc600078e3cff */
[----:B------:R-:W4:Y:S01]  /*0480*/  @P3 LDG.E R26, desc[UR6][R14.64+0x44] ;  /* 0x000044060e1a3981 */ /* 0x000f22000c1e1900 */
[----:B------:R-:W-:-:S03]  /*0490*/  @!P0 LOP3.LUT R6, R6, R17, RZ, 0x3c, !PT ;  /* 0x0000001106068212 */ /* 0x000fc600078e3cff */
[----:B------:R-:W4:Y:S01]  /*04a0*/  @P1 LDG.E R17, desc[UR6][R14.64+0x20] ;  /* 0x000020060e111981 */ /* 0x000f22000c1e1900 */
[----:B------:R-:W-:-:S03]  /*04b0*/  @!P0 LOP3.LUT R4, R4, R19, RZ, 0x3c, !PT ;  /* 0x0000001304048212 */ /* 0x000fc600078e3cff */
[----:B------:R-:W4:Y:S01]  /*04c0*/  @P2 LDG.E R19, desc[UR6][R14.64+0x2c] ;  /* 0x00002c060e132981 */ /* 0x000f22000c1e1900 */
[----:B------:R-:W-:-:S03]  /*04d0*/  @P1 LOP3.LUT R6, R6, R21, RZ, 0x3c, !PT ;  /* 0x0000001506061212 */ /* 0x000fc600078e3cff */
[----:B------:R-:W4:Y:S01]  /*04e0*/  @P2 LDG.E R21, desc[UR6][R14.64+0x34] ;  /* 0x000034060e152981 */ /* 0x000f22000c1e1900 */
[----:B--2---:R-:W-:-:S03]  /*04f0*/  @!P0 LOP3.LUT R3, R3, R16, RZ, 0x3c, !PT ;  /* 0x0000001003038212 */ /* 0x004fc600078e3cff */
[----:B------:R-:W2:Y:S01]  /*0500*/  @P1 LDG.E R16, desc[UR6][R14.64+0x1c] ;  /* 0x00001c060e101981 */ /* 0x000ea2000c1e1900 */
[----:B---3--:R-:W-:-:S03]  /*0510*/  @!P0 LOP3.LUT R7, R7, R18, RZ, 0x3c, !PT ;  /* 0x0000001207078212 */ /* 0x008fc600078e3cff */
[----:B------:R-:W3:Y:S01]  /*0520*/  @P2 LDG.E R18, desc[UR6][R14.64+0x28] ;  /* 0x000028060e122981 */ /* 0x000ee2000c1e1900 */
[----:B----4-:R-:W-:-:S03]  /*0530*/  @P1 LOP3.LUT R3, R3, R20, RZ, 0x3c, !PT ;  /* 0x0000001403031212 */ /* 0x010fc600078e3cff */
[----:B------:R-:W4:Y:S01]  /*0540*/  @P2 LDG.E R20, desc[UR6][R14.64+0x30] ;  /* 0x000030060e142981 */ /* 0x000f22000c1e1900 */
[----:B------:R-:W-:-:S03]  /*0550*/  @P5 LOP3.LUT R5, R5, R24, RZ, 0x3c, !PT ;  /* 0x0000001805055212 */ /* 0x000fc600078e3cff */
[----:B------:R-:W4:Y:S01]  /*0560*/  @P3 LDG.E R24, desc[UR6][R14.64+0x3c] ;  /* 0x00003c060e183981 */ /* 0x000f22000c1e1900 */
[----:B------:R-:W-:-:S03]  /*0570*/  @P1 LOP3.LUT R4, R4, R17, RZ, 0x3c, !PT ;  /* 0x0000001104041212 */ /* 0x000fc600078e3cff */
[----:B------:R-:W4:Y:S01]  /*0580*/  @P3 LDG.E R17, desc[UR6][R14.64+0x48] ;  /* 0x000048060e113981 */ /* 0x000f22000c1e1900 */
[----:B------:R-:W-:-:S03]  /*0590*/  @P2 LOP3.LUT R6, R6, R19, RZ, 0x3c, !PT ;  /* 0x0000001306062212 */ /* 0x000fc600078e3cff */
[----:B------:R-:W4:Y:S01]  /*05a0*/  @P4 LDG.E R19, desc[UR6][R14.64+0x54] ;  /* 0x000054060e134981 */ /* 0x000f22000c1e1900 */
[----:B------:R-:W-:Y:S02]  /*05b0*/  @P2 LOP3.LUT R4, R4, R21, RZ, 0x3c, !PT ;  /* 0x0000001504042212 */ /* 0x000fe400078e3cff */
[----:B------:R-:W-:Y:S01]  /*05c0*/  @P3 LOP3.LUT R6, R6, R23, RZ, 0x3c, !PT ;  /* 0x0000001706063212 */ /* 0x000fe200078e3cff */
        /* <DEDUP_REMOVED lines=10> */
[----:B------:R-:W-:Y:S02]  /*0670*/  LOP3.LUT P0, RZ, R22, 0x80, RZ, 0xc0, !PT ;  /* 0x0000008016ff7812 */ /* 0x000fe4000780c0ff */
[----:B------:R-:W-:Y:S02]  /*0680*/  @P3 LOP3.LUT R7, R7, R26, RZ, 0x3c, !PT ;  /* 0x0000001a07073212 */ /* 0x000fe400078e3cff */
[----:B------:R-:W-:Y:S02]  /*0690*/  @P3 LOP3.LUT R4, R4, R17, RZ, 0x3c, !PT ;  /* 0x0000001104043212 */ /* 0x000fe400078e3cff */
        /* <DEDUP_REMOVED lines=17> */
[----:B------:R-:W-:Y:S02]  /*07b0*/  @P6 LOP3.LUT R5, R5, R28, RZ, 0x3c, !PT ;  /* 0x0000001c05056212 */ /* 0x000fe400078e3cff */
[----:B------:R-:W-:Y:S02]  /*07c0*/  @P6 LOP3.LUT R6, R6, R17, RZ, 0x3c, !PT ;  /* 0x0000001106066212 */ /* 0x000fe400078e3cff */
[----:B------:R-:W-:Y:S02]  /*07d0*/  @P6 LOP3.LUT R4, R4, R19, RZ, 0x3c, !PT ;  /* 0x0000001304046212 */ /* 0x000fe400078e3cff */
[----:B------:R-:W-:Y:S02]  /*07e0*/  @P0 LOP3.LUT R5, R5, R26, RZ, 0x3c, !PT ;  /* 0x0000001a05050212 */ /* 0x000fe400078e3cff */
[----:B------:R-:W-:-:S02]  /*07f0*/  @P0 LOP3.LUT R6, R6, R21, RZ, 0x3c, !PT ;  /* 0x0000001506060212 */ /* 0x000fc400078e3cff */
[----:B------:R-:W-:Y:S02]  /*0800*/  @P0 LOP3.LUT R4, R4, R23, RZ, 0x3c, !PT ;  /* 0x0000001704040212 */ /* 0x000fe400078e3cff */
[----:B--2---:R-:W-:Y:S02]  /*0810*/  @P6 LOP3.LUT R3, R3, R16, RZ, 0x3c, !PT ;  /* 0x0000001003036212 */ /* 0x004fe400078e3cff */
[----:B---3--:R-:W-:Y:S02]  /*0820*/  @P6 LOP3.LUT R7, R7, R18, RZ, 0x3c, !PT ;  /* 0x0000001207076212 */ /* 0x008fe400078e3cff */
[----:B----4-:R-:W-:Y:S02]  /*0830*/  @P0 LOP3.LUT R3, R3, R20, RZ, 0x3c, !PT ;  /* 0x0000001403030212 */ /* 0x010fe400078e3cff */
        /* <DEDUP_REMOVED lines=72> */
[----:B------:R-:W-:-:S04]  /*0cc0*/  UIADD3 UR4, UPT, UPT, UR4, 0x10, URZ ;  /* 0x0000001004047890 */ /* 0x000fc8000fffe0ff */
[----:B------:R-:W-:Y:S01]  /*0cd0*/  UISETP.NE.AND UP0, UPT, UR4, 0x20, UPT ;  /* 0x000000200400788c */ /* 0x000fe2000bf05270 */
[----:B--2---:R-:W-:Y:S02]  /*0ce0*/  @P5 LOP3.LUT R5, R5, R18, RZ, 0x3c, !PT ;  /* 0x0000001205055212 */ /* 0x004fe400078e3cff */
[----:B---3--:R-:W-:Y:S02]  /*0cf0*/  @P6 LOP3.LUT R6, R6, R19, RZ, 0x3c, !PT ;  /* 0x0000001306066212 */ /* 0x008fe400078e3cff */
[----:B----4-:R-:W-:Y:S02]  /*0d00*/  @P6 LOP3.LUT R3, R3, R20, RZ, 0x3c, !PT ;  /* 0x0000001403036212 */ /* 0x010fe400078e3cff */
[----:B------:R-:W-:Y:S02]  /*0d10*/  @P6 LOP3.LUT R4, R4, R21, RZ, 0x3c, !PT ;  /* 0x0000001504046212 */ /* 0x000fe400078e3cff */
[----:B------:R-:W-:Y:S02]  /*0d20*/  @P6 LOP3.LUT R7, R7, R22, RZ, 0x3c, !PT ;  /* 0x0000001607076212 */ /* 0x000fe400078e3cff */
[----:B------:R-:W-:-:S02]  /*0d30*/  @P6 LOP3.LUT R5, R5, R16, RZ, 0x3c, !PT ;  /* 0x0000001005056212 */ /* 0x000fc400078e3cff */
[----:B------:R-:W-:Y:S02]  /*0d40*/  @P0 LOP3.LUT R3, R3, R24, RZ, 0x3c, !PT ;  /* 0x0000001803030212 */ /* 0x000fe400078e3cff */
[----:B------:R-:W-:Y:S02]  /*0d50*/  @P0 LOP3.LUT R5, R5, R28, RZ, 0x3c, !PT ;  /* 0x0000001c05050212 */ /* 0x000fe400078e3cff */
[----:B------:R-:W-:Y:S02]  /*0d60*/  @P0 LOP3.LUT R7, R7, R26, RZ, 0x3c, !PT ;  /* 0x0000001a07070212 */ /* 0x000fe400078e3cff */
[----:B------:R-:W-:Y:S02]  /*0d70*/  @P0 LOP3.LUT R4, R4, R23, RZ, 0x3c, !PT ;  /* 0x0000001704040212 */ /* 0x000fe400078e3cff */
[----:B------:R-:W-:Y:S01]  /*0d80*/  @P0 LOP3.LUT R6, R6, R17, RZ, 0x3c, !PT ;  /* 0x0000001106060212 */ /* 0x000fe200078e3cff */
        /* <DEDUP_REMOVED lines=12> */
[----:B------:R-:W-:Y:S01]  /*0e50*/  UMOV UR5, URZ ;  /* 0x000000ff00057c82 */ /* 0x000fe20008000000 */
[----:B------:R-:W-:Y:S02]  /*0e60*/  IMAD.MOV.U32 R0, RZ, RZ, RZ ;  /* 0x000000ffff007224 */ /* 0x000fe400078e00ff */
[----:B------:R-:W-:Y:S02]  /*0e70*/  IMAD.MOV.U32 R4, RZ, RZ, RZ ;  /* 0x000000ffff047224 */ /* 0x000fe400078e00ff */
[----:B------:R-:W-:Y:S02]  /*0e80*/  IMAD.MOV.U32 R7, RZ, RZ, RZ ;  /* 0x000000ffff077224 */ /* 0x000fe400078e00ff */
[----:B------:R-:W-:Y:S02]  /*0e90*/  IMAD.MOV.U32 R3, RZ, RZ, RZ ;  /* 0x000000ffff037224 */ /* 0x000fe400078e00ff */
[----:B------:R-:W-:-:S02]  /*0ea0*/  IMAD.U32 R5, RZ, RZ, UR4 ;  /* 0x00000004ff057e24 */ /* 0x000fc4000f8e00ff */
[----:B------:R-:W-:-:S07]  /*0eb0*/  IMAD.U32 R6, RZ, RZ, UR5 ;  /* 0x00000005ff067e24 */ /* 0x000fce000f8e00ff */
.L_x_23:
[----:B------:R-:W-:-:S06]  /*0ec0*/  IMAD R12, R0, 0x4, R1 ;  /* 0x00000004000c7824 */ /* 0x000fcc00078e0201 */
[----:B------:R-:W5:Y:S01]  /*0ed0*/  LDL R12, [R12+0x4] ;  /* 0x000004000c0c7983 */ /* 0x000f620000100800 */
[----:B------:R-:W-:-:S05]  /*0ee0*/  UMOV UR4, URZ ;  /* 0x000000ff00047c82 */ /* 0x000fca0008000000 */
.L_x_22:
        /* <DEDUP_REMOVED lines=178> */
[----:B------:R0:W-:Y:S03]  /*1a10*/  STL [R1+0x4], R3 ;  /* 0x0000040301007387 */ /* 0x0001e60000100800 */
[----:B------:R-:W-:Y:S01]  /*1a20*/  ISETP.NE.U32.AND P0, PT, R0, 0x3, PT ;  /* 0x000000030000780c */ /* 0x000fe20003f05070 */
[----:B------:R0:W-:Y:S03]  /*1a30*/  STL.64 [R1+0x8], R6 ;  /* 0x0000080601007387 */ /* 0x0001e60000100a00 */
[----:B------:R-:W-:Y:S01]  /*1a40*/  ISETP.NE.AND.EX P0, PT, RZ, RZ, PT, P0 ;  /* 0x000000ffff00720c */ /* 0x000fe20003f05300 */
[----:B------:R0:W-:-:S12]  /*1a50*/  STL.64 [R1+0x10], R4 ;  /* 0x0000100401007387 */ /* 0x0001d80000100a00 */
[----:B0-----:R-:W-:Y:S05]  /*1a60*/  @P0 BRA `(.L_x_19) ;  /* 0x0000000800fc0947 */ /* 0x001fea0003800000 */
        /* <DEDUP_REMOVED lines=8> */
.L_x_25:
[----:B------:R-:W-:-:S06]  /*1af0*/  IMAD R12, R0, 0x4, R1 ;  /* 0x00000004000c7824 */ /* 0x000fcc00078e0201 */
[----:B------:R-:W5:Y:S01]  /*1b00*/  LDL R12, [R12+0x4] ;  /* 0x000004000c0c7983 */ /* 0x000f620000100800 */
[----:B------:R-:W-:-:S05]  /*1b10*/  UMOV UR4, URZ ;  /* 0x000000ff00047c82 */ /* 0x000fca0008000000 */
.L_x_24:
        /* <DEDUP_REMOVED lines=177> */
[----:B------:R0:W-:Y:S04]  /*2630*/  STL [R1+0x4], R3 ;  /* 0x0000040301007387 */ /* 0x0001e80000100800 */
[----:B------:R0:W-:Y:S04]  /*2640*/  STL.64 [R1+0x8], R6 ;  /* 0x0000080601007387 */ /* 0x0001e80000100a00 */
[----:B------:R0:W-:Y:S02]  /*2650*/  STL.64 [R1+0x10], R4 ;  /* 0x0000100401007387 */ /* 0x0001e40000100a00 */
.L_x_19:
[----:B------:R-:W-:Y:S05]  /*2660*/  BSYNC.RECONVERGENT B1 ;  /* 0x0000000000017941 */ /* 0x000fea0003800200 */
.L_x_18:
[C---:B------:R-:W-:Y:S01]  /*2670*/  ISETP.GT.U32.AND P0, PT, R2.reuse, 0x3, PT ;  /* 0x000000030200780c */ /* 0x040fe20003f04070 */
[----:B------:R-:W-:Y:S01]  /*2680*/  VIADD R11, R11, 0x1 ;  /* 0x000000010b0b7836 */ /* 0x000fe20000000000 */
[--C-:B------:R-:W-:Y:S02]  /*2690*/  SHF.R.U64 R2, R2, 0x2, R13.reuse ;  /* 0x0000000202027819 */ /* 0x100fe4000000120d */
[----:B------:R-:W-:Y:S02]  /*26a0*/  ISETP.GT.U32.AND.EX P0, PT, R13, RZ, PT, P0 ;  /* 0x000000ff0d00720c */ /* 0x000fe40003f04100 */
[----:B------:R-:W-:-:S11]  /*26b0*/  SHF.R.U32.HI R13, RZ, 0x2, R13 ;  /* 0x00000002ff0d7819 */ /* 0x000fd6000001160d */
[----:B------:R-:W-:Y:S05]  /*26c0*/  @P0 BRA `(.L_x_26) ;  /* 0xffffffd800c40947 */ /* 0x000fea000383ffff */
.L_x_17:
[----:B------:R-:W-:Y:S05]  /*26d0*/  BSYNC.RECONVERGENT B0 ;  /* 0x0000000000007941 */ /* 0x000fea0003800200 */
.L_x_16:
[----:B0-----:R-:W0:Y:S01]  /*26e0*/  LDC R2, c[0x0][0x388] ;  /* 0x0000e200ff027b82 */ /* 0x001e220000000800 */
[----:B------:R-:W-:-:S07]  /*26f0*/  IMAD.MOV.U32 R7, RZ, RZ, -0x1 ;  /* 0xffffffffff077424 */ /* 0x000fce00078e00ff */
[----:B------:R-:W1:Y:S01]  /*2700*/  LDC.64 R12, c[0x0][0x390] ;  /* 0x0000e400ff0c7b82 */ /* 0x000e620000000a00 */
[----:B0-----:R-:W-:Y:S02]  /*2710*/  VIADDMNMX.U32 R0, R2, R7, 0x2, PT ;  /* 0x0000000202007446 */ /* 0x001fe40003800007 */
[----:B------:R-:W-:-:S03]  /*2720*/  SHF.R.S32.HI R7, RZ, 0x1f, R10 ;  /* 0x0000001fff077819 */ /* 0x000fc6000001140a */
[----:B------:R-:W-:Y:S01]  /*2730*/  IMAD.SHL.U32 R4, R0, 0x4, RZ ;  /* 0x0000000400047824 */ /* 0x000fe200078e00ff */
[----:B-1----:R-:W-:-:S03]  /*2740*/  LOP3.LUT R12, R12, 0xaad26b49, RZ, 0x3c, !PT ;  /* 0xaad26b490c0c7812 */ /* 0x002fc600078e3cff */
[----:B------:R-:W0:Y:S01]  /*2750*/  LDC R8, c[0x2][R4] ;  /* 0x0080000004087b82 */ /* 0x000e220000000800 */
[----:B------:R-:W-:Y:S01]  /*2760*/  LOP3.LUT R13, R13, 0xf7dcefdd, RZ, 0x3c, !PT ;  /* 0xf7dcefdd0d0d7812 */ /* 0x000fe200078e3cff */
[----:B------:R-:W-:-:S04]  /*2770*/  IMAD R0, R12, 0x4182bed5, RZ ;  /* 0x4182bed50c007824 */ /* 0x000fc800078e02ff */
[----:B------:R-:W-:-:S05]  /*2780*/  IMAD R13, R13, -0x658354e5, RZ ;  /* 0x9a7cab1b0d0d7824 */ /* 0x000fca00078e02ff */
[----:B------:R-:W-:Y:S02]  /*2790*/  IADD3 R0, PT, PT, R0, 0x64f0c9, R13 ;  /* 0x0064f0c900007810 */ /* 0x000fe40007ffe00d */
[----:B0-----:R-:W-:-:S04]  /*27a0*/  SHF.R.S32.HI R9, RZ, 0x1f, R8 ;  /* 0x0000001fff097819 */ /* 0x001fc80000011408 */
.L_x_28:
[----:B------:R-:W-:Y:S05]  /*27b0*/  BRX R8 -0x27c0                                    (*"BRANCH_TARGETS .L_x_29,.L_x_30,.L_x_31"*) ;  /* 0xffffffd808107949 */ /* 0x000fea000383ffff */
.L_x_31:
[----:B------:R-:W-:-:S13]  /*27c0*/  ISETP.NE.AND P0, PT, R2, RZ, PT ;  /* 0x000000ff0200720c */ /* 0x000fda0003f05270 */
[----:B------:R-:W-:Y:S05]  /*27d0*/  @P0 EXIT ;  /* 0x000000000000094d */ /* 0x000fea0003800000 */
[----:B------:R-:W-:Y:S01]  /*27e0*/  SHF.R.U32.HI R2, RZ, 0x2, R3 ;  /* 0x00000002ff027819 */ /* 0x000fe20000011603 */
[----:B------:R-:W0:Y:S01]  /*27f0*/  LDCU.64 UR4, c[0x0][0x380] ;  /* 0x00007000ff0477ac */ /* 0x000e220008000a00 */
[----:B------:R-:W-:Y:S01]  /*2800*/  SHF.R.U32.HI R9, RZ, 0x2, R6 ;  /* 0x00000002ff097819 */ /* 0x000fe20000011606 */
[----:B------:R-:W-:Y:S01]  /*2810*/  IMAD.MOV.U32 R8, RZ, RZ, 0x0 ;  /* 0x00000000ff087424 */ /* 0x000fe200078e00ff */
[----:B------:R-:W-:Y:S01]  /*2820*/  LOP3.LUT R2, R2, R3, RZ, 0x3c, !PT ;  /* 0x0000000302027212 */ /* 0x000fe200078e3cff */
[----:B------:R-:W-:Y:S01]  /*2830*/  IMAD.SHL.U32 R3, R5, 0x10, RZ ;  /* 0x0000001005037824 */ /* 0x000fe200078e00ff */
[----:B------:R-:W-:-:S03]  /*2840*/  LOP3.LUT R9, R9, R6, RZ, 0x3c, !PT ;  /* 0x0000000609097212 */ /* 0x000fc600078e3cff */
[----:B------:R-:W-:-:S05]  /*2850*/  IMAD.SHL.U32 R4, R2, 0x2, RZ ;  /* 0x0000000202047824 */ /* 0x000fca00078e00ff */
[----:B------:R-:W-:Y:S01]  /*2860*/  LOP3.LUT R4, R2, R4, R3, 0x96, !PT ;  /* 0x0000000402047212 */ /* 0x000fe200078e9603 */
[----:B------:R-:W-:-:S03]  /*2870*/  IMAD.SHL.U32 R3, R9, 0x2, RZ ;  /* 0x0000000209037824 */ /* 0x000fc600078e00ff */
[----:B------:R-:W-:Y:S02]  /*2880*/  LOP3.LUT R5, R4, R5, RZ, 0x3c, !PT ;  /* 0x0000000504057212 */ /* 0x000fe400078e3cff */
[----:B0-----:R-:W-:-:S03]  /*2890*/  LEA R6, P0, R10, UR4, 0x3 ;  /* 0x000000040a067c11 */ /* 0x001fc6000f8018ff */
[----:B------:R-:W-:Y:S01]  /*28a0*/  IMAD.SHL.U32 R2, R5, 0x10, RZ ;  /* 0x0000001005027824 */ /* 0x000fe200078e00ff */
[----:B------:R-:W-:-:S04]  /*28b0*/  LEA.HI.X R7, R10, UR5, R7, 0x3, P0 ;  /* 0x000000050a077c11 */ /* 0x000fc800080f1c07 */
[----:B------:R-:W-:Y:S01]  /*28c0*/  LOP3.LUT R2, R9, R3, R2, 0x96, !PT ;  /* 0x0000000309027212 */ /* 0x000fe200078e9602 */
[----:B------:R-:W-:-:S03]  /*28d0*/  IMAD.MOV.U32 R9, RZ, RZ, 0x3ca00000 ;  /* 0x3ca00000ff097424 */ /* 0x000fc600078e00ff */
[----:B------:R-:W-:Y:S02]  /*28e0*/  LOP3.LUT R3, R2, R5, RZ, 0x3c, !PT ;  /* 0x0000000502037212 */ /* 0x000fe400078e3cff */
[C---:B------:R-:W-:Y:S02]  /*28f0*/  IADD3 R5, PT, PT, R0.reuse, 0x587c5, R5 ;  /* 0x000587c500057810 */ /* 0x040fe40007ffe005 */
[----:B------:R-:W-:-:S05]  /*2900*/  IADD3 R3, PT, PT, R0, 0xb0f8a, R3 ;  /* 0x000b0f8a00037810 */ /* 0x000fca0007ffe003 */
[----:B------:R-:W-:-:S03]  /*2910*/  IMAD.WIDE.U32 R2, R3, 0x200000, RZ ;  /* 0x0020000003027825 */ /* 0x000fc600078e00ff */
[----:B------:R-:W-:Y:S01]  /*2920*/  LOP3.LUT R4, R2, R5, RZ, 0x3c, !PT ;  /* 0x0000000502047212 */ /* 0x000fe200078e3cff */
[----:B------:R-:W-:-:S04]  /*2930*/  IMAD.MOV.U32 R5, RZ, RZ, R3 ;  /* 0x000000ffff057224 */ /* 0x000fc800078e0003 */
[----:B------:R-:W0:Y:S02]  /*2940*/  I2F.F64.U64 R2, R4 ;  /* 0x0000000400027312 */ /* 0x000e240000301800 */
[----:B0-----:R-:W-:Y:S01]  /*2950*/  DFMA R2, R2, R8, 5.5511151231257827021e-17 ;  /* 0x3c9000000202742b */ /* 0x001fe20000000008 */
[----:B------:R-:W-:-:S07]  /*2960*/  IMAD.MOV.U32 R9, RZ, RZ, 0x409f4000 ;  /* 0x409f4000ff097424 */ /* 0x000fce00078e00ff */
[----:B------:R-:W-:-:S07]  /*2970*/  DFMA R2, R2, R8, -1000 ;  /* 0xc08f40000202742b */ /* 0x000fce0000000008 */
[----:B------:R-:W-:Y:S01]  /*2980*/  STG.E.64 desc[UR6][R6.64], R2 ;  /* 0x0000000206007986 */ /* 0x000fe2000c101b06 */
[----:B------:R-:W-:Y:S05]  /*2990*/  EXIT ;  /* 0x000000000000794d */ /* 0x000fea0003800000 */
.L_x_29:
[----:B------:R-:W-:Y:S01]  /*29a0*/  SHF.R.U32.HI R2, RZ, 0x2, R3 ;  /* 0x00000002ff027819 */ /* 0x000fe20000011603 */
[----:B------:R-:W0:Y:S03]  /*29b0*/  LDCU.64 UR4, c[0x0][0x380] ;  /* 0x00007000ff0477ac */ /* 0x000e260008000a00 */
[----:B------:R-:W-:Y:S01]  /*29c0*/  LOP3.LUT R2, R2, R3, RZ, 0x3c, !PT ;  /* 0x0000000302027212 */ /* 0x000fe200078e3cff */
[----:B------:R-:W-:-:S04]  /*29d0*/  IMAD.SHL.U32 R3, R5, 0x10, RZ ;  /* 0x0000001005037824 */ /* 0x000fc800078e00ff */
[----:B------:R-:W-:-:S05]  /*29e0*/  IMAD.SHL.U32 R4, R2, 0x2, RZ ;  /* 0x0000000202047824 */ /* 0x000fca00078e00ff */
[----:B------:R-:W-:Y:S01]  /*29f0*/  LOP3.LUT R4, R2, R4, R3, 0x96, !PT ;  /* 0x0000000402047212 */ /* 0x000fe200078e9603 */
[----:B------:R-:W-:-:S03]  /*2a00*/  IMAD.MOV.U32 R3, RZ, RZ, 0x2f800000 ;  /* 0x2f800000ff037424 */ /* 0x000fc600078e00ff */
[----:B------:R-:W-:Y:S02]  /*2a10*/  LOP3.LUT R5, R4, R5, RZ, 0x3c, !PT ;  /* 0x0000000504057212 */ /* 0x000fe400078e3cff */
[----:B0-----:R-:W-:Y:S02]  /*2a20*/  LEA R2, P0, R10, UR4, 0x2 ;  /* 0x000000040a027c11 */ /* 0x001fe4000f8010ff */
[----:B------:R-:W-:Y:S01]  /*2a30*/  IADD3 R0, PT, PT, R0, 0x587c5, R5 ;  /* 0x000587c500007810 */ /* 0x000fe20007ffe005 */
[----:B------:R-:W-:-:S03]  /*2a40*/  IMAD.MOV.U32 R5, RZ, RZ, 0x44fa0000 ;  /* 0x44fa0000ff057424 */ /* 0x000fc600078e00ff */
[----:B------:R-:W-:-:S05]  /*2a50*/  I2FP.F32.U32 R0, R0 ;  /* 0x0000000000007245 */ /* 0x000fca0000201000 */
[----:B------:R-:W-:Y:S01]  /*2a60*/  FFMA R0, R0, R3, 1.1641532182693481445e-10 ;  /* 0x2f00000000007423 */ /* 0x000fe20000000003 */
[----:B------:R-:W-:-:S03]  /*2a70*/  LEA.HI.X R3, R10, UR5, R7, 0x2, P0 ;  /* 0x000000050a037c11 */ /* 0x000fc600080f1407 */
[----:B------:R-:W-:-:S05]  /*2a80*/  FFMA R5, R0, R5, -1000 ;  /* 0xc47a000000057423 */ /* 0x000fca0000000005 */
[----:B------:R-:W-:Y:S01]  /*2a90*/  STG.E desc[UR6][R2.64], R5 ;  /* 0x0000000502007986 */ /* 0x000fe2000c101906 */
[----:B------:R-:W-:Y:S05]  /*2aa0*/  EXIT ;  /* 0x000000000000794d */ /* 0x000fea0003800000 */
.L_x_30:
        /* <DEDUP_REMOVED lines=12> */
[----:B------:R-:W-:-:S04]  /*2b70*/  FFMA R0, R5, R0, 1.1641532182693481445e-10 ;  /* 0x2f00000005007423 */ /* 0x000fc80000000000 */
[----:B------:R-:W-:Y:S01]  /*2b80*/  FFMA R0, R0, R3, -1000 ;  /* 0xc47a000000007423 */ /* 0x000fe20000000003 */
[----:B------:R-:W-:-:S04]  /*2b90*/  LEA.HI.X R3, R10, UR5, R7, 0x1, P0 ;  /* 0x000000050a037c11 */ /* 0x000fc800080f0c07 */
[----:B------:R-:W-:-:S05]  /*2ba0*/  F2FP.F16.F32.PACK_AB R0, RZ, R0 ;  /* 0x00000000ff00723e */ /* 0x000fca00000000ff */
[----:B------:R-:W-:Y:S01]  /*2bb0*/  STG.E.U16 desc[UR6][R2.64], R0 ;  /* 0x0000000002007986 */ /* 0x000fe2000c101506 */
[----:B------:R-:W-:Y:S05]  /*2bc0*/  EXIT ;  /* 0x000000000000794d */ /* 0x000fea0003800000 */
.L_x_27:
        /* <DEDUP_REMOVED lines=11> */
.L_x_37:


//--------------------- .nv.global.init           --------------------------
	.section	.nv.global.init,"aw",@progbits
	.align	4
.nv.global.init:
	.type		mrg32k3aM1SubSeq,@object
	.size		mrg32k3aM1SubSeq,(mrg32k3aM2SubSeq - mrg32k3aM1SubSeq)
mrg32k3aM1SubSeq:
        /*0000*/ 	.byte	0x0b, 0xcc, 0xee, 0x04, 0x73, 0x29, 0x8b, 0x6f, 0xf6, 0x53, 0x03, 0xf6, 0x23, 0xf6, 0xea, 0xda
        /* <DEDUP_REMOVED lines=125> */
	.type		mrg32k3aM2SubSeq,@object
	.size		mrg32k3aM2SubSeq,(mrg32k3aM1 - mrg32k3aM2SubSeq)
mrg32k3aM2SubSeq:
        /* <DEDUP_REMOVED lines=126> */
	.type		mrg32k3aM1,@object
	.size		mrg32k3aM1,(mrg32k3aM1Seq - mrg32k3aM1)
mrg32k3aM1:
        /* <DEDUP_REMOVED lines=144> */
	.type		mrg32k3aM1Seq,@object
	.size		mrg32k3aM1Seq,(mrg32k3aM2 - mrg32k3aM1Seq)
mrg32k3aM1Seq:
        /* <DEDUP_REMOVED lines=144> */
	.type		mrg32k3aM2,@object
	.size		mrg32k3aM2,(mrg32k3aM2Seq - mrg32k3aM2)
mrg32k3aM2:
        /* <DEDUP_REMOVED lines=144> */
	.type		mrg32k3aM2Seq,@object
	.size		mrg32k3aM2Seq,(precalc_xorwow_matrix - mrg32k3aM2Seq)
mrg32k3aM2Seq:
        /* <DEDUP_REMOVED lines=144> */
	.type		precalc_xorwow_matrix,@object
	.size		precalc_xorwow_matrix,(precalc_xorwow_offset_matrix - precalc_xorwow_matrix)
precalc_xorwow_matrix:
        /* <DEDUP_REMOVED lines=6400> */
	.type		precalc_xorwow_offset_matrix,@object
	.size		precalc_xorwow_offset_matrix,(.L_1 - precalc_xorwow_offset_matrix)
precalc_xorwow_offset_matrix:
        /* <DEDUP_REMOVED lines=6400> */
.L_1:


//--------------------- .nv.shared.reserved.0     --------------------------
	.section	.nv.shared.reserved.0,"aw",@nobits
	.weak		__nv_reservedSMEM_offset_0_alias
	.size		__nv_reservedSMEM_offset_0_alias, 0, 64
	.other		__nv_reservedSMEM_offset_0_alias,@"STO_CUDA_RESERVED_SHARED STV_DEFAULT"
__nv_reservedSMEM_offset_0_alias:
	.zero		0
	.zero		64


//--------------------- .nv.constant0._Z8ReLU_intPa --------------------------
	.section	.nv.constant0._Z8ReLU_intPa,"a",@progbits
	.sectionflags	@""
	.align	4
.nv.constant0._Z8ReLU_intPa:
	.zero		904


//--------------------- .nv.constant0._Z9ReLU_halfP6__half --------------------------
	.section	.nv.constant0._Z9ReLU_halfP6__half,"a",@progbits
	.sectionflags	@""
	.align	4
.nv.constant0._Z9ReLU_halfP6__half:
	.zero		904


//--------------------- .nv.constant0._Z11ReLU_doublePd --------------------------
	.section	.nv.constant0._Z11ReLU_doublePd,"a",@progbits
	.sectionflags	@""
	.align	4
.nv.constant0._Z11ReLU_doublePd:
	.zero		904


//--------------------- .nv.constant0._Z10ReLU_floatPf --------------------------
	.section	.nv.constant0._Z10ReLU_floatPf,"a",@progbits
	.sectionflags	@""
	.align	4
.nv.constant0._Z10ReLU_floatPf:
	.zero		904


//--------------------- .nv.constant0._Z9init_int8Pvm --------------------------
	.section	.nv.constant0._Z9init_int8Pvm,"a",@progbits
	.sectionflags	@""
	.align	4
.nv.constant0._Z9init_int8Pvm:
	.zero		912


//--------------------- .nv.constant0._Z4initPvim --------------------------
	.section	.nv.constant0._Z4initPvim,"a",@progbits
	.sectionflags	@""
	.align	4
.nv.constant0._Z4initPvim:
	.zero		920


//--------------------- SYMBOLS --------------------------

	.type		.nv.reservedSmem.offset0,@object
	.size		.nv.reservedSmem.offset0,0x4
